// auto-generated by cutlass_sweep.gemm — config: {"arch": "sm_100", "cluster_m": 1, "cluster_n": 1, "dtype": "bf16", "dtype_b": "bf16", "layout": "nt", "stages": 5, "tile_k": 64, "tile_m": 64, "tile_n": 64}
#include "cutlass/cutlass.h"
#include "cutlass/gemm/collective/collective_builder.hpp"
#include "cutlass/gemm/device/gemm_universal_adapter.h"
#include "cutlass/gemm/kernel/gemm_universal.hpp"
#include "cutlass/epilogue/collective/collective_builder.hpp"

using ElemA = cutlass::bfloat16_t;
using ElemB = cutlass::bfloat16_t;
using ElemCD = cutlass::bfloat16_t;
using Acc  = float;
using TileShape    = cute::Shape<cute::_64, cute::_64, cute::_64>;
using ClusterShape = cute::Shape<cute::_1, cute::_1, cute::_1>;

using CollectiveEpilogue = typename cutlass::epilogue::collective::CollectiveBuilder<
    cutlass::arch::Sm100, cutlass::arch::OpClassTensorOp,
    TileShape, ClusterShape,
    cutlass::epilogue::collective::EpilogueTileAuto,
    Acc, Acc,
    ElemCD, cutlass::layout::RowMajor, 128 / cutlass::sizeof_bits<ElemCD>::value,
    ElemCD, cutlass::layout::RowMajor, 128 / cutlass::sizeof_bits<ElemCD>::value,
    cutlass::epilogue::collective::EpilogueScheduleAuto
  >::CollectiveOp;

using CollectiveMainloop = typename cutlass::gemm::collective::CollectiveBuilder<
    cutlass::arch::Sm100, cutlass::arch::OpClassTensorOp,
    ElemA, cutlass::layout::RowMajor, 128 / cutlass::sizeof_bits<ElemA>::value,
    ElemB, cutlass::layout::ColumnMajor, 128 / cutlass::sizeof_bits<ElemB>::value,
    Acc,
    TileShape, ClusterShape,
    cutlass::gemm::collective::StageCount<5>,
    cutlass::gemm::collective::KernelScheduleAuto
  >::CollectiveOp;

using GemmKernel = cutlass::gemm::kernel::GemmUniversal<
    cute::Shape<int,int,int,int>,
    CollectiveMainloop,
    CollectiveEpilogue
>;
using Gemm = cutlass::gemm::device::GemmUniversalAdapter<GemmKernel>;

// Force the device kernel symbol into the cubin without needing a host main.
auto* _anchor = &cutlass::device_kernel<GemmKernel>;


// ===== COMPILED SASS (sm_100a) =====

	.target	sm_100a

	.elftype	@"ET_EXEC"


//--------------------- .note.nv.tkinfo           --------------------------
	.section	.note.nv.tkinfo,"",@"SHT_NOTE"
	.sectionflags	@"SHF_NOTE_NV_TKINFO"
	.tkinfo
        /*0018*/ 	.word	0x00000002
        /*0030*/ 	.string	""
        /*0030*/ 	.string	"ptxas"
        /*0030*/ 	.string	"Cuda compilation tools, release 13.0, V13.0.88"
        /*0030*/ 	.string	"Build cuda_13.0.r13.0/compiler.36424714_0"
        /*0030*/ 	.string	"-arch sm_100a -m 64 "



//--------------------- .note.nv.cuinfo           --------------------------
	.section	.note.nv.cuinfo,"",@"SHT_NOTE"
	.sectionflags	@"SHF_NOTE_NV_CUINFO"
        /*0018*/ 	.short	0x0002
        /*001a*/ 	.short	0x0064
        /*001c*/ 	.short	0x0082
	.zero		2


//--------------------- .nv.info                  --------------------------
	.section	.nv.info,"",@"SHT_CUDA_INFO"
	.align	4


	//----- nvinfo : EIATTR_REGCOUNT
	.align		4
        /*0000*/ 	.byte	0x04, 0x2f
        /*0002*/ 	.short	(.L_19 - .L_18)
	.align		4
.L_18:
        /*0004*/ 	.word	index@(_ZN7cutlass13device_kernelINS_4gemm6kernel13GemmUniversalIN4cute5tupleIJiiiiEEENS1_10collective13CollectiveMmaINS1_35MainloopSm100TmaUmmaWarpSpecializedILi5ELi2ELi4ENS5_IJNS4_1CILi1EEESB_SB_EEEEENS5_IJNSA_ILi64EEESE_SE_EEENS_10bfloat16_tENS5_IJlSB_lEEESG_SH_NS4_8TiledMMAINS4_8MMA_AtomIJNS4_20SM100_MMA_F16BF16_SSISG_SG_fLi64ELi64ELNS4_4UMMA5MajorE0ELSM_0ELNSL_7ScaleInE0ELSN_0EEEEEENS4_6LayoutISC_NS5_IJNSA_ILi0EEESR_SR_EEEEENS5_IJNS4_10UnderscoreESU_SU_EEEEENS4_13SM90_TMA_LOADENS4_14ComposedLayoutINS4_7SwizzleILi3ELi4ELi3EEENS4_18smem_ptr_flag_bitsILi16EEENSQ_INS5_IJNSA_ILi8EEESE_EEENS5_IJSE_SB_EEEEEEEvNS4_8identityESX_S17_vS18_EENS_8epilogue10collective18CollectiveEpilogueINS1A_23Sm100TmaWarpSpecializedILi3ELi2ELi16ELb1ELb0EEEJSF_NS5_IJNSQ_ISE_SB_EENSQ_INSA_ILi32EEESB_EEEEESG_SH_SG_SH_NS1A_6fusion15FusionCallbacksIS1E_NS1J_17LinearCombinationISG_fSG_fLNS_15FloatRoundStyleE2EEESF_S1I_JEEENS4_5SM1004TMEM4LOAD26SM100_TMEM_LOAD_16dp256b4xESX_NSY_INSZ_ILi2ELi4ELi3EEES12_NSQ_INS5_IJS13_S1G_EEENS5_IJS1G_SB_EEEEEEENS4_17SM75_U32x4_LDSM_NENS4_14SM90_TMA_STOREES1X_NS4_17SM90_U32x4_STSM_NENS4_39AutoVectorizingCopyWithAssumedAlignmentILi128EEEEEEvvEEEEvNT_6ParamsE)
        /*0008*/ 	.word	0x0000004f


	//----- nvinfo : EIATTR_FRAME_SIZE
	.align		4
.L_19:
        /*000c*/ 	.byte	0x04, 0x11
        /*000e*/ 	.short	(.L_21 - .L_20)
	.align		4
.L_20:
        /*0010*/ 	.word	index@($__internal_2_$__cuda_sm10x_tcgen05_guardrail_trap_unallocated_columns_being_dealloced)
        /*0014*/ 	.word	0x00000000


	//----- nvinfo : EIATTR_FRAME_SIZE
	.align		4
.L_21:
        /*0018*/ 	.byte	0x04, 0x11
        /*001a*/ 	.short	(.L_23 - .L_22)
	.align		4
.L_22:
        /*001c*/ 	.word	index@($__internal_1_$__cuda_sm10x_tcgen05_guardrail_trap_phase_invalid_during_alloc)
        /*0020*/ 	.word	0x00000000


	//----- nvinfo : EIATTR_FRAME_SIZE
	.align		4
.L_23:
        /*0024*/ 	.byte	0x04, 0x11
        /*0026*/ 	.short	(.L_25 - .L_24)
	.align		4
.L_24:
        /*0028*/ 	.word	index@($__internal_0_$__cuda_sm10x_tcgen05_guardrail_trap_col_being_dealloced_not_returned_by_alloc)
        /*002c*/ 	.word	0x00000000


	//----- nvinfo : EIATTR_FRAME_SIZE
	.align		4
.L_25:
        /*0030*/ 	.byte	0x04, 0x11
        /*0032*/ 	.short	(.L_27 - .L_26)
	.align		4
.L_26:
        /*0034*/ 	.word	index@(_ZN7cutlass13device_kernelINS_4gemm6kernel13GemmUniversalIN4cute5tupleIJiiiiEEENS1_10collective13CollectiveMmaINS1_35MainloopSm100TmaUmmaWarpSpecializedILi5ELi2ELi4ENS5_IJNS4_1CILi1EEESB_SB_EEEEENS5_IJNSA_ILi64EEESE_SE_EEENS_10bfloat16_tENS5_IJlSB_lEEESG_SH_NS4_8TiledMMAINS4_8MMA_AtomIJNS4_20SM100_MMA_F16BF16_SSISG_SG_fLi64ELi64ELNS4_4UMMA5MajorE0ELSM_0ELNSL_7ScaleInE0ELSN_0EEEEEENS4_6LayoutISC_NS5_IJNSA_ILi0EEESR_SR_EEEEENS5_IJNS4_10UnderscoreESU_SU_EEEEENS4_13SM90_TMA_LOADENS4_14ComposedLayoutINS4_7SwizzleILi3ELi4ELi3EEENS4_18smem_ptr_flag_bitsILi16EEENSQ_INS5_IJNSA_ILi8EEESE_EEENS5_IJSE_SB_EEEEEEEvNS4_8identityESX_S17_vS18_EENS_8epilogue10collective18CollectiveEpilogueINS1A_23Sm100TmaWarpSpecializedILi3ELi2ELi16ELb1ELb0EEEJSF_NS5_IJNSQ_ISE_SB_EENSQ_INSA_ILi32EEESB_EEEEESG_SH_SG_SH_NS1A_6fusion15FusionCallbacksIS1E_NS1J_17LinearCombinationISG_fSG_fLNS_15FloatRoundStyleE2EEESF_S1I_JEEENS4_5SM1004TMEM4LOAD26SM100_TMEM_LOAD_16dp256b4xESX_NSY_INSZ_ILi2ELi4ELi3EEES12_NSQ_INS5_IJS13_S1G_EEENS5_IJS1G_SB_EEEEEEENS4_17SM75_U32x4_LDSM_NENS4_14SM90_TMA_STOREES1X_NS4_17SM90_U32x4_STSM_NENS4_39AutoVectorizingCopyWithAssumedAlignmentILi128EEEEEEvvEEEEvNT_6ParamsE)
        /*0038*/ 	.word	0x00000000


	//----- nvinfo : EIATTR_MIN_STACK_SIZE
	.align		4
.L_27:
        /*003c*/ 	.byte	0x04, 0x12
        /*003e*/ 	.short	(.L_29 - .L_28)
	.align		4
.L_28:
        /*0040*/ 	.word	index@(_ZN7cutlass13device_kernelINS_4gemm6kernel13GemmUniversalIN4cute5tupleIJiiiiEEENS1_10collective13CollectiveMmaINS1_35MainloopSm100TmaUmmaWarpSpecializedILi5ELi2ELi4ENS5_IJNS4_1CILi1EEESB_SB_EEEEENS5_IJNSA_ILi64EEESE_SE_EEENS_10bfloat16_tENS5_IJlSB_lEEESG_SH_NS4_8TiledMMAINS4_8MMA_AtomIJNS4_20SM100_MMA_F16BF16_SSISG_SG_fLi64ELi64ELNS4_4UMMA5MajorE0ELSM_0ELNSL_7ScaleInE0ELSN_0EEEEEENS4_6LayoutISC_NS5_IJNSA_ILi0EEESR_SR_EEEEENS5_IJNS4_10UnderscoreESU_SU_EEEEENS4_13SM90_TMA_LOADENS4_14ComposedLayoutINS4_7SwizzleILi3ELi4ELi3EEENS4_18smem_ptr_flag_bitsILi16EEENSQ_INS5_IJNSA_ILi8EEESE_EEENS5_IJSE_SB_EEEEEEEvNS4_8identityESX_S17_vS18_EENS_8epilogue10collective18CollectiveEpilogueINS1A_23Sm100TmaWarpSpecializedILi3ELi2ELi16ELb1ELb0EEEJSF_NS5_IJNSQ_ISE_SB_EENSQ_INSA_ILi32EEESB_EEEEESG_SH_SG_SH_NS1A_6fusion15FusionCallbacksIS1E_NS1J_17LinearCombinationISG_fSG_fLNS_15FloatRoundStyleE2EEESF_S1I_JEEENS4_5SM1004TMEM4LOAD26SM100_TMEM_LOAD_16dp256b4xESX_NSY_INSZ_ILi2ELi4ELi3EEES12_NSQ_INS5_IJS13_S1G_EEENS5_IJS1G_SB_EEEEEEENS4_17SM75_U32x4_LDSM_NENS4_14SM90_TMA_STOREES1X_NS4_17SM90_U32x4_STSM_NENS4_39AutoVectorizingCopyWithAssumedAlignmentILi128EEEEEEvvEEEEvNT_6ParamsE)
        /*0044*/ 	.word	0x00000000
.L_29:


//--------------------- .nv.compat                --------------------------
	.section	.nv.compat,"",@"SHT_CUDA_COMPAT_INFO"
	.align	4
        /*0000*/ 	.byte	0x02, 0x09, 0x01, 0x00, 0x02, 0x02, 0x02, 0x00, 0x02, 0x05, 0x05, 0x00, 0x03, 0x07, 0x01, 0x01
        /*0010*/ 	.byte	0x02, 0x03, 0x01, 0x00, 0x02, 0x06, 0x01, 0x00, 0x04, 0x0b, 0x08, 0x00, 0x09, 0x00, 0x00, 0x00
        /*0020*/ 	.byte	0x00, 0x00, 0x00, 0x00


//--------------------- .nv.info._ZN7cutlass13device_kernelINS_4gemm6kernel13GemmUniversalIN4cute5tupleIJiiiiEEENS1_10collective13CollectiveMmaINS1_35MainloopSm100TmaUmmaWarpSpecializedILi5ELi2ELi4ENS5_IJNS4_1CILi1EEESB_SB_EEEEENS5_IJNSA_ILi64EEESE_SE_EEENS_10bfloat16_tENS5_IJlSB_lEEESG_SH_NS4_8TiledMMAINS4_8MMA_AtomIJNS4_20SM100_MMA_F16BF16_SSISG_SG_fLi64ELi64ELNS4_4UMMA5MajorE0ELSM_0ELNSL_7ScaleInE0ELSN_0EEEEEENS4_6LayoutISC_NS5_IJNSA_ILi0EEESR_SR_EEEEENS5_IJNS4_10UnderscoreESU_SU_EEEEENS4_13SM90_TMA_LOADENS4_14ComposedLayoutINS4_7SwizzleILi3ELi4ELi3EEENS4_18smem_ptr_flag_bitsILi16EEENSQ_INS5_IJNSA_ILi8EEESE_EEENS5_IJSE_SB_EEEEEEEvNS4_8identityESX_S17_vS18_EENS_8epilogue10collective18CollectiveEpilogueINS1A_23Sm100TmaWarpSpecializedILi3ELi2ELi16ELb1ELb0EEEJSF_NS5_IJNSQ_ISE_SB_EENSQ_INSA_ILi32EEESB_EEEEESG_SH_SG_SH_NS1A_6fusion15FusionCallbacksIS1E_NS1J_17LinearCombinationISG_fSG_fLNS_15FloatRoundStyleE2EEESF_S1I_JEEENS4_5SM1004TMEM4LOAD26SM100_TMEM_LOAD_16dp256b4xESX_NSY_INSZ_ILi2ELi4ELi3EEES12_NSQ_INS5_IJS13_S1G_EEENS5_IJS1G_SB_EEEEEEENS4_17SM75_U32x4_LDSM_NENS4_14SM90_TMA_STOREES1X_NS4_17SM90_U32x4_STSM_NENS4_39AutoVectorizingCopyWithAssumedAlignmentILi128EEEEEEvvEEEEvNT_6ParamsE --------------------------
	.section	.nv.info._ZN7cutlass13device_kernelINS_4gemm6kernel13GemmUniversalIN4cute5tupleIJiiiiEEENS1_10collective13CollectiveMmaINS1_35MainloopSm100TmaUmmaWarpSpecializedILi5ELi2ELi4ENS5_IJNS4_1CILi1EEESB_SB_EEEEENS5_IJNSA_ILi64EEESE_SE_EEENS_10bfloat16_tENS5_IJlSB_lEEESG_SH_NS4_8TiledMMAINS4_8MMA_AtomIJNS4_20SM100_MMA_F16BF16_SSISG_SG_fLi64ELi64ELNS4_4UMMA5MajorE0ELSM_0ELNSL_7ScaleInE0ELSN_0EEEEEENS4_6LayoutISC_NS5_IJNSA_ILi0EEESR_SR_EEEEENS5_IJNS4_10UnderscoreESU_SU_EEEEENS4_13SM90_TMA_LOADENS4_14ComposedLayoutINS4_7SwizzleILi3ELi4ELi3EEENS4_18smem_ptr_flag_bitsILi16EEENSQ_INS5_IJNSA_ILi8EEESE_EEENS5_IJSE_SB_EEEEEEEvNS4_8identityESX_S17_vS18_EENS_8epilogue10collective18CollectiveEpilogueINS1A_23Sm100TmaWarpSpecializedILi3ELi2ELi16ELb1ELb0EEEJSF_NS5_IJNSQ_ISE_SB_EENSQ_INSA_ILi32EEESB_EEEEESG_SH_SG_SH_NS1A_6fusion15FusionCallbacksIS1E_NS1J_17LinearCombinationISG_fSG_fLNS_15FloatRoundStyleE2EEESF_S1I_JEEENS4_5SM1004TMEM4LOAD26SM100_TMEM_LOAD_16dp256b4xESX_NSY_INSZ_ILi2ELi4ELi3EEES12_NSQ_INS5_IJS13_S1G_EEENS5_IJS1G_SB_EEEEEEENS4_17SM75_U32x4_LDSM_NENS4_14SM90_TMA_STOREES1X_NS4_17SM90_U32x4_STSM_NENS4_39AutoVectorizingCopyWithAssumedAlignmentILi128EEEEEEvvEEEEvNT_6ParamsE,"",@"SHT_CUDA_INFO"
	.sectionflags	@""
	.align	4


	//----- nvinfo : EIATTR_CUDA_API_VERSION
	.align		4
        /*0000*/ 	.byte	0x04, 0x37
        /*0002*/ 	.short	(.L_31 - .L_30)
.L_30:
        /*0004*/ 	.word	0x00000082


	//----- nvinfo : EIATTR_KPARAM_INFO
	.align		4
.L_31:
        /*0008*/ 	.byte	0x04, 0x17
        /*000a*/ 	.short	(.L_33 - .L_32)
.L_32:
        /*000c*/ 	.word	0x00000000
        /*0010*/ 	.short	0x0000
        /*0012*/ 	.short	0x0000
        /*0014*/ 	.byte	0x00, 0xf0, 0x01, 0x20


	//----- nvinfo : EIATTR_AT_ENTRY_FRAGMENTS
	.align		4
.L_33:
        /*0018*/ 	.byte	0x04, 0x4f
        /*001a*/ 	.short	(.L_35 - .L_34)


	//   ....[0]....
.L_34:
        /*001c*/ 	.word	0x00000006


	//----- nvinfo : EIATTR_RESERVED_SMEM_USED
	.align		4
.L_35:
        /*0020*/ 	.byte	0x01, 0x41
	.zero		2


	//----- nvinfo : EIATTR_SPARSE_MMA_MASK
	.align		4
        /*0024*/ 	.byte	0x03, 0x50
        /*0026*/ 	.short	0x0000


	//----- nvinfo : EIATTR_TCGEN05_1CTA_USED
	.align		4
        /*0028*/ 	.byte	0x01, 0x51
	.zero		2


	//----- nvinfo : EIATTR_MAXREG_COUNT
	.align		4
        /*002c*/ 	.byte	0x03, 0x1b
        /*002e*/ 	.short	0x00ff


	//----- nvinfo : EIATTR_NUM_BARRIERS
	.align		4
        /*0030*/ 	.byte	0x02, 0x4c
        /*0032*/ 	.byte	0x07
	.zero		1


	//----- nvinfo : EIATTR_EXTERNS
	.align		4
        /*0034*/ 	.byte	0x04, 0x0f
        /*0036*/ 	.short	(.L_37 - .L_36)


	//   ....[0]....
	.align		4
.L_36:
        /*0038*/ 	.word	index@(__assertfail)


	//----- nvinfo : EIATTR_MERCURY_ISA_VERSION
	.align		4
.L_37:
        /*003c*/ 	.byte	0x03, 0x5f
        /*003e*/ 	.short	0x0101


	//----- nvinfo : EIATTR_INT_WARP_WIDE_INSTR_OFFSETS
	.align		4
        /*0040*/ 	.byte	0x04, 0x31
        /*0042*/ 	.short	(.L_39 - .L_38)


	//   ....[0]....
.L_38:
        /*0044*/ 	.word	0x00001dc0


	//   ....[1]....
        /*0048*/ 	.word	0x000038f0


	//   ....[2]....
        /*004c*/ 	.word	0x00003920


	//   ....[3]....
        /*0050*/ 	.word	0x00003970


	//   ....[4]....
        /*0054*/ 	.word	0x00004250


	//   ....[5]....
        /*0058*/ 	.word	0x00004270


	//   ....[6]....
        /*005c*/ 	.word	0x00004540


	//   ....[7]....
        /*0060*/ 	.word	0x00004670


	//----- nvinfo : EIATTR_COOP_GROUP_MASK_REGIDS
	.align		4
.L_39:
        /*0064*/ 	.byte	0x04, 0x29
        /*0066*/ 	.short	(.L_41 - .L_40)


	//   ....[0]....
.L_40:
        /*0068*/ 	.word	0xffffffff


	//   ....[1]....
        /*006c*/ 	.word	0xffffffff


	//   ....[2]....
        /*0070*/ 	.word	0xffffffff


	//   ....[3]....
        /*0074*/ 	.word	0xffffffff


	//   ....[4]....
        /*0078*/ 	.word	0xffffffff


	//   ....[5]....
        /*007c*/ 	.word	0xffffffff


	//   ....[6]....
        /*0080*/ 	.word	0xffffffff


	//   ....[7]....
        /*0084*/ 	.word	0xffffffff


	//   ....[8]....
        /*0088*/ 	.word	0xffffffff


	//   ....[9]....
        /*008c*/ 	.word	0xffffffff


	//   ....[10]....
        /*0090*/ 	.word	0xffffffff


	//   ....[11]....
        /*0094*/ 	.word	0xffffffff


	//   ....[12]....
        /*0098*/ 	.word	0xffffffff


	//----- nvinfo : EIATTR_COOP_GROUP_INSTR_OFFSETS
	.align		4
.L_41:
        /*009c*/ 	.byte	0x04, 0x28
        /*009e*/ 	.short	(.L_43 - .L_42)


	//   ....[0]....
.L_42:
        /*00a0*/ 	.word	0x00000090


	//   ....[1]....
        /*00a4*/ 	.word	0x000004d0


	//   ....[2]....
        /*00a8*/ 	.word	0x00000660


	//   ....[3]....
        /*00ac*/ 	.word	0x000007e0


	//   ....[4]....
        /*00b0*/ 	.word	0x000008e0


	//   ....[5]....
        /*00b4*/ 	.word	0x00000a50


	//   ....[6]....
        /*00b8*/ 	.word	0x00000bf0


	//   ....[7]....
        /*00bc*/ 	.word	0x00001ca0


	//   ....[8]....
        /*00c0*/ 	.word	0x00002b10


	//   ....[9]....
        /*00c4*/ 	.word	0x00002d20


	//   ....[10]....
        /*00c8*/ 	.word	0x00002d50


	//   ....[11]....
        /*00cc*/ 	.word	0x000037e0


	//   ....[12]....
        /*00d0*/ 	.word	0x00003a10


	//----- nvinfo : EIATTR_VRC_CTA_INIT_COUNT
	.align		4
.L_43:
        /*00d4*/ 	.byte	0x02, 0x4a
        /*00d6*/ 	.byte	0x80
	.zero		1


	//----- nvinfo : EIATTR_SYSCALL_OFFSETS
	.align		4
        /*00d8*/ 	.byte	0x04, 0x46
        /*00da*/ 	.short	(.L_45 - .L_44)


	//   ....[0]....
.L_44:
        /*00dc*/ 	.word	0x00005250


	//   ....[1]....
        /*00e0*/ 	.word	0x00005340


	//   ....[2]....
        /*00e4*/ 	.word	0x00005b20


	//   ....[3]....
        /*00e8*/ 	.word	0x00006460


	//----- nvinfo : EIATTR_MBARRIER_INSTR_OFFSETS
	.align		4
.L_45:
        /*00ec*/ 	.byte	0x04, 0x39
        /*00ee*/ 	.short	(.L_47 - .L_46)


	//   ....[0]....
.L_46:
        /*00f0*/ 	.word	0x000005b0
        /*00f4*/ 	.word	0x000000ff
        /*00f8*/ 	.word	0x00000000
        /*00fc*/ 	.short	0x0100
        /*00fe*/ 	.byte	0x05
	.zero		1


	//   ....[1]....
        /*0100*/ 	.word	0x000005c0
        /*0104*/ 	.word	0x000000ff
        /*0108*/ 	.word	0x00000028
        /*010c*/ 	.short	0x0100
        /*010e*/ 	.byte	0x05
	.zero		1


	//   ....[2]....
        /*0110*/ 	.word	0x000005d0
        /*0114*/ 	.word	0x000000ff
        /*0118*/ 	.word	0x00000008
        /*011c*/ 	.short	0x0100
        /*011e*/ 	.byte	0x05
	.zero		1


	//   ....[3]....
        /*0120*/ 	.word	0x000005e0
        /*0124*/ 	.word	0x000000ff
        /*0128*/ 	.word	0x00000030
        /*012c*/ 	.short	0x0100
        /*012e*/ 	.byte	0x05
	.zero		1


	//   ....[4]....
        /*0130*/ 	.word	0x000005f0
        /*0134*/ 	.word	0x000000ff
        /*0138*/ 	.word	0x00000010
        /*013c*/ 	.short	0x0100
        /*013e*/ 	.byte	0x05
	.zero		1


	//   ....[5]....
        /*0140*/ 	.word	0x00000600
        /*0144*/ 	.word	0x000000ff
        /*0148*/ 	.word	0x00000038
        /*014c*/ 	.short	0x0100
        /*014e*/ 	.byte	0x05
	.zero		1


	//   ....[6]....
        /*0150*/ 	.word	0x00000610
        /*0154*/ 	.word	0x000000ff
        /*0158*/ 	.word	0x00000018
        /*015c*/ 	.short	0x0100
        /*015e*/ 	.byte	0x05
	.zero		1


	//   ....[7]....
        /*0160*/ 	.word	0x00000620
        /*0164*/ 	.word	0x000000ff
        /*0168*/ 	.word	0x00000040
        /*016c*/ 	.short	0x0100
        /*016e*/ 	.byte	0x05
	.zero		1


	//   ....[8]....
        /*0170*/ 	.word	0x00000630
        /*0174*/ 	.word	0x000000ff
        /*0178*/ 	.word	0x00000020
        /*017c*/ 	.short	0x0100
        /*017e*/ 	.byte	0x05
	.zero		1


	//   ....[9]....
        /*0180*/ 	.word	0x00000640
        /*0184*/ 	.word	0x000000ff
        /*0188*/ 	.word	0x00000048
        /*018c*/ 	.short	0x0100
        /*018e*/ 	.byte	0x05
	.zero		1


	//   ....[10]....
        /*0190*/ 	.word	0x00000770
        /*0194*/ 	.word	0x000000ff
        /*0198*/ 	.word	0x00000050
        /*019c*/ 	.short	0x0100
        /*019e*/ 	.byte	0x07
	.zero		1


	//   ....[11]....
        /*01a0*/ 	.word	0x00000780
        /*01a4*/ 	.word	0x000000ff
        /*01a8*/ 	.word	0x00000068
        /*01ac*/ 	.short	0x0100
        /*01ae*/ 	.byte	0x07
	.zero		1


	//   ....[12]....
        /*01b0*/ 	.word	0x00000790
        /*01b4*/ 	.word	0x000000ff
        /*01b8*/ 	.word	0x00000058
        /*01bc*/ 	.short	0x0100
        /*01be*/ 	.byte	0x07
	.zero		1


	//   ....[13]....
        /*01c0*/ 	.word	0x000007a0
        /*01c4*/ 	.word	0x000000ff
        /*01c8*/ 	.word	0x00000070
        /*01cc*/ 	.short	0x0100
        /*01ce*/ 	.byte	0x07
	.zero		1


	//   ....[14]....
        /*01d0*/ 	.word	0x000007b0
        /*01d4*/ 	.word	0x000000ff
        /*01d8*/ 	.word	0x00000060
        /*01dc*/ 	.short	0x0100
        /*01de*/ 	.byte	0x07
	.zero		1


	//   ....[15]....
        /*01e0*/ 	.word	0x000007c0
        /*01e4*/ 	.word	0x000000ff
        /*01e8*/ 	.word	0x00000078
        /*01ec*/ 	.short	0x0100
        /*01ee*/ 	.byte	0x07
	.zero		1


	//   ....[16]....
        /*01f0*/ 	.word	0x000008b0
        /*01f4*/ 	.word	0x000000ff
        /*01f8*/ 	.word	0x00000080
        /*01fc*/ 	.short	0x0100
        /*01fe*/ 	.byte	0x05
	.zero		1


	//   ....[17]....
        /*0200*/ 	.word	0x000008c0
        /*0204*/ 	.word	0x000000ff
        /*0208*/ 	.word	0x00000088
        /*020c*/ 	.short	0x0100
        /*020e*/ 	.byte	0x05
	.zero		1


	//   ....[18]....
        /*0210*/ 	.word	0x00000a00
        /*0214*/ 	.word	0x000000ff
        /*0218*/ 	.word	0x00000090
        /*021c*/ 	.short	0x0100
        /*021e*/ 	.byte	0x05
	.zero		1


	//   ....[19]....
        /*0220*/ 	.word	0x00000a10
        /*0224*/ 	.word	0x000000ff
        /*0228*/ 	.word	0x000000a0
        /*022c*/ 	.short	0x0100
        /*022e*/ 	.byte	0x05
	.zero		1


	//   ....[20]....
        /*0230*/ 	.word	0x00000a20
        /*0234*/ 	.word	0x000000ff
        /*0238*/ 	.word	0x00000098
        /*023c*/ 	.short	0x0100
        /*023e*/ 	.byte	0x05
	.zero		1


	//   ....[21]....
        /*0240*/ 	.word	0x00000a30
        /*0244*/ 	.word	0x000000ff
        /*0248*/ 	.word	0x000000a8
        /*024c*/ 	.short	0x0100
        /*024e*/ 	.byte	0x05
	.zero		1


	//   ....[22]....
        /*0250*/ 	.word	0x00000b60
        /*0254*/ 	.word	0x000000ff
        /*0258*/ 	.word	0x000000b0
        /*025c*/ 	.short	0x0100
        /*025e*/ 	.byte	0x07
	.zero		1


	//   ....[23]....
        /*0260*/ 	.word	0x00000b70
        /*0264*/ 	.word	0x000000ff
        /*0268*/ 	.word	0x000000d0
        /*026c*/ 	.short	0x0100
        /*026e*/ 	.byte	0x07
	.zero		1


	//   ....[24]....
        /*0270*/ 	.word	0x00000b80
        /*0274*/ 	.word	0x000000ff
        /*0278*/ 	.word	0x000000b8
        /*027c*/ 	.short	0x0100
        /*027e*/ 	.byte	0x07
	.zero		1


	//   ....[25]....
        /*0280*/ 	.word	0x00000b90
        /*0284*/ 	.word	0x000000ff
        /*0288*/ 	.word	0x000000d8
        /*028c*/ 	.short	0x0100
        /*028e*/ 	.byte	0x07
	.zero		1


	//   ....[26]....
        /*0290*/ 	.word	0x00000ba0
        /*0294*/ 	.word	0x000000ff
        /*0298*/ 	.word	0x000000c0
        /*029c*/ 	.short	0x0100
        /*029e*/ 	.byte	0x07
	.zero		1


	//   ....[27]....
        /*02a0*/ 	.word	0x00000bb0
        /*02a4*/ 	.word	0x000000ff
        /*02a8*/ 	.word	0x000000e0
        /*02ac*/ 	.short	0x0100
        /*02ae*/ 	.byte	0x07
	.zero		1


	//   ....[28]....
        /*02b0*/ 	.word	0x00000bc0
        /*02b4*/ 	.word	0x000000ff
        /*02b8*/ 	.word	0x000000c8
        /*02bc*/ 	.short	0x0100
        /*02be*/ 	.byte	0x07
	.zero		1


	//   ....[29]....
        /*02c0*/ 	.word	0x00000bd0
        /*02c4*/ 	.word	0x000000ff
        /*02c8*/ 	.word	0x000000e8
        /*02cc*/ 	.short	0x0100
        /*02ce*/ 	.byte	0x07
	.zero		1


	//   ....[30]....
        /*02d0*/ 	.word	0x00000cc0
        /*02d4*/ 	.word	0x000000ff
        /*02d8*/ 	.word	0x000000f0
        /*02dc*/ 	.short	0x0100
        /*02de*/ 	.byte	0x05
	.zero		1


	//   ....[31]....
        /*02e0*/ 	.word	0x00000cd0
        /*02e4*/ 	.word	0x000000ff
        /*02e8*/ 	.word	0x00000100
        /*02ec*/ 	.short	0x0100
        /*02ee*/ 	.byte	0x05
	.zero		1


	//   ....[32]....
        /*02f0*/ 	.word	0x00000ce0
        /*02f4*/ 	.word	0x000000ff
        /*02f8*/ 	.word	0x000000f8
        /*02fc*/ 	.short	0x0100
        /*02fe*/ 	.byte	0x05
	.zero		1


	//   ....[33]....
        /*0300*/ 	.word	0x00000cf0
        /*0304*/ 	.word	0x000000ff
        /*0308*/ 	.word	0x00000108
        /*030c*/ 	.short	0x0100
        /*030e*/ 	.byte	0x05
	.zero		1


	//   ....[34]....
        /*0310*/ 	.word	0x000015c0
        /*0314*/ 	.word	0x00000002
        /*0318*/ 	.word	0x00000100
        /*031c*/ 	.short	0x010a
        /*031e*/ 	.byte	0xff
	.zero		1


	//   ....[35]....
        /*0320*/ 	.word	0x000015f0
        /*0324*/ 	.word	0x00000002
        /*0328*/ 	.word	0x000000f0
        /*032c*/ 	.short	0x0101
        /*032e*/ 	.byte	0xff
	.zero		1


	//   ....[36]....
        /*0330*/ 	.word	0x000016c0
        /*0334*/ 	.word	0x000000ff
        /*0338*/ 	.word	0x00000028
        /*033c*/ 	.short	0x010a
        /*033e*/ 	.byte	0x08
	.zero		1


	//   ....[37]....
        /*0340*/ 	.word	0x00001760
        /*0344*/ 	.word	0x000000ff
        /*0348*/ 	.word	0x00000028
        /*034c*/ 	.short	0x010a
        /*034e*/ 	.byte	0x21
	.zero		1


	//   ....[38]....
        /*0350*/ 	.word	0x000018c0
        /*0354*/ 	.word	0x000000ff
        /*0358*/ 	.word	0x00000028
        /*035c*/ 	.short	0x010a
        /*035e*/ 	.byte	0x08
	.zero		1


	//   ....[39]....
        /*0360*/ 	.word	0x000019b0
        /*0364*/ 	.word	0x000000ff
        /*0368*/ 	.word	0x00000088
        /*036c*/ 	.short	0x0101
        /*036e*/ 	.byte	0x04
	.zero		1


	//   ....[40]....
        /*0370*/ 	.word	0x000019d0
        /*0374*/ 	.word	0x000000ff
        /*0378*/ 	.word	0x00000028
        /*037c*/ 	.short	0x010a
        /*037e*/ 	.byte	0x08
	.zero		1


	//   ....[41]....
        /*0380*/ 	.word	0x00001a50
        /*0384*/ 	.word	0x000000ff
        /*0388*/ 	.word	0x00000028
        /*038c*/ 	.short	0x010a
        /*038e*/ 	.byte	0x11
	.zero		1


	//   ....[42]....
        /*0390*/ 	.word	0x00001bb0
        /*0394*/ 	.word	0x000000ff
        /*0398*/ 	.word	0x00000028
        /*039c*/ 	.short	0x010a
        /*039e*/ 	.byte	0x08
	.zero		1


	//   ....[43]....
        /*03a0*/ 	.word	0x00001cd0
        /*03a4*/ 	.word	0x00000002
        /*03a8*/ 	.word	0x00000090
        /*03ac*/ 	.short	0x010a
        /*03ae*/ 	.byte	0xff
	.zero		1


	//   ....[44]....
        /*03b0*/ 	.word	0x00001d90
        /*03b4*/ 	.word	0x00000002
        /*03b8*/ 	.word	0x00000000
        /*03bc*/ 	.short	0x0101
        /*03be*/ 	.byte	0xff
	.zero		1


	//   ....[45]....
        /*03c0*/ 	.word	0x000022f0
        /*03c4*/ 	.word	0x000000ff
        /*03c8*/ 	.word	0x00000000
        /*03cc*/ 	.short	0x010a
        /*03ce*/ 	.byte	0x05
	.zero		1


	//   ....[46]....
        /*03d0*/ 	.word	0x00002380
        /*03d4*/ 	.word	0x000000ff
        /*03d8*/ 	.word	0x00000000
        /*03dc*/ 	.short	0x010a
        /*03de*/ 	.byte	0x05
	.zero		1


	//   ....[47]....
        /*03e0*/ 	.word	0x00002410
        /*03e4*/ 	.word	0x000000ff
        /*03e8*/ 	.word	0x00000000
        /*03ec*/ 	.short	0x010a
        /*03ee*/ 	.byte	0x05
	.zero		1


	//   ....[48]....
        /*03f0*/ 	.word	0x000024a0
        /*03f4*/ 	.word	0x000000ff
        /*03f8*/ 	.word	0x00000000
        /*03fc*/ 	.short	0x010a
        /*03fe*/ 	.byte	0x05
	.zero		1


	//   ....[49]....
        /*0400*/ 	.word	0x00002540
        /*0404*/ 	.word	0x00000000
        /*0408*/ 	.word	0x00000000
        /*040c*/ 	.short	0x010a
        /*040e*/ 	.byte	0xff
	.zero		1


	//   ....[50]....
        /*0410*/ 	.word	0x00002660
        /*0414*/ 	.word	0x00000000
        /*0418*/ 	.word	0x000000f0
        /*041c*/ 	.short	0x010a
        /*041e*/ 	.byte	0xff
	.zero		1


	//   ....[51]....
        /*0420*/ 	.word	0x000026d0
        /*0424*/ 	.word	0x00000000
        /*0428*/ 	.word	0x00000000
        /*042c*/ 	.short	0x0101
        /*042e*/ 	.byte	0xff
	.zero		1


	//   ....[52]....
        /*0430*/ 	.word	0x000026f0
        /*0434*/ 	.word	0x000000ff
        /*0438*/ 	.word	0x000000a0
        /*043c*/ 	.short	0x010a
        /*043e*/ 	.byte	0x05
	.zero		1


	//   ....[53]....
        /*0440*/ 	.word	0x00002810
        /*0444*/ 	.word	0x00000000
        /*0448*/ 	.word	0x00000090
        /*044c*/ 	.short	0x010a
        /*044e*/ 	.byte	0xff
	.zero		1


	//   ....[54]....
        /*0450*/ 	.word	0x00002910
        /*0454*/ 	.word	0x00000000
        /*0458*/ 	.word	0x00000000
        /*045c*/ 	.short	0x0101
        /*045e*/ 	.byte	0xff
	.zero		1


	//   ....[55]....
        /*0460*/ 	.word	0x000029a0
        /*0464*/ 	.word	0x000000ff
        /*0468*/ 	.word	0x000000a0
        /*046c*/ 	.short	0x0106
        /*046e*/ 	.byte	0x05
	.zero		1


	//   ....[56]....
        /*0470*/ 	.word	0x000029c0
        /*0474*/ 	.word	0x000000ff
        /*0478*/ 	.word	0x000000a0
        /*047c*/ 	.short	0x010a
        /*047e*/ 	.byte	0x05
	.zero		1


	//   ....[57]....
        /*0480*/ 	.word	0x00002a50
        /*0484*/ 	.word	0x000000ff
        /*0488*/ 	.word	0x000000a0
        /*048c*/ 	.short	0x0106
        /*048e*/ 	.byte	0x04
	.zero		1


	//   ....[58]....
        /*0490*/ 	.word	0x00002a90
        /*0494*/ 	.word	0x00000000
        /*0498*/ 	.word	0x000000a0
        /*049c*/ 	.short	0x010a
        /*049e*/ 	.byte	0xff
	.zero		1


	//   ....[59]....
        /*04a0*/ 	.word	0x00002fd0
        /*04a4*/ 	.word	0x00000000
        /*04a8*/ 	.word	0x00000090
        /*04ac*/ 	.short	0x010a
        /*04ae*/ 	.byte	0xff
	.zero		1


	//   ....[60]....
        /*04b0*/ 	.word	0x000030d0
        /*04b4*/ 	.word	0x00000003
        /*04b8*/ 	.word	0x00000000
        /*04bc*/ 	.short	0x0101
        /*04be*/ 	.byte	0xff
	.zero		1


	//   ....[61]....
        /*04c0*/ 	.word	0x000030e0
        /*04c4*/ 	.word	0x000000ff
        /*04c8*/ 	.word	0x00000000
        /*04cc*/ 	.short	0x010a
        /*04ce*/ 	.byte	0x06
	.zero		1


	//   ....[62]....
        /*04d0*/ 	.word	0x00003160
        /*04d4*/ 	.word	0x000000ff
        /*04d8*/ 	.word	0x000000d0
        /*04dc*/ 	.short	0x010a
        /*04de*/ 	.byte	0x07
	.zero		1


	//   ....[63]....
        /*04e0*/ 	.word	0x00003240
        /*04e4*/ 	.word	0x000000ff
        /*04e8*/ 	.word	0x00000000
        /*04ec*/ 	.short	0x010a
        /*04ee*/ 	.byte	0x06
	.zero		1


	//   ....[64]....
        /*04f0*/ 	.word	0x00003370
        /*04f4*/ 	.word	0x000000ff
        /*04f8*/ 	.word	0x00000000
        /*04fc*/ 	.short	0x010a
        /*04fe*/ 	.byte	0x1a
	.zero		1


	//   ....[65]....
        /*0500*/ 	.word	0x00003610
        /*0504*/ 	.word	0x000000ff
        /*0508*/ 	.word	0x00000000
        /*050c*/ 	.short	0x010a
        /*050e*/ 	.byte	0x06
	.zero		1


	//   ....[66]....
        /*0510*/ 	.word	0x000036a0
        /*0514*/ 	.word	0x000000ff
        /*0518*/ 	.word	0x00000000
        /*051c*/ 	.short	0x010a
        /*051e*/ 	.byte	0x06
	.zero		1


	//   ....[67]....
        /*0520*/ 	.word	0x00003730
        /*0524*/ 	.word	0x000000ff
        /*0528*/ 	.word	0x00000000
        /*052c*/ 	.short	0x010a
        /*052e*/ 	.byte	0x06
	.zero		1


	//   ....[68]....
        /*0530*/ 	.word	0x000037c0
        /*0534*/ 	.word	0x000000ff
        /*0538*/ 	.word	0x00000000
        /*053c*/ 	.short	0x010a
        /*053e*/ 	.byte	0x07
	.zero		1


	//   ....[69]....
        /*0540*/ 	.word	0x00003bf0
        /*0544*/ 	.word	0x00000000
        /*0548*/ 	.word	0x00000090
        /*054c*/ 	.short	0x010a
        /*054e*/ 	.byte	0xff
	.zero		1


	//   ....[70]....
        /*0550*/ 	.word	0x00003cb0
        /*0554*/ 	.word	0x00000000
        /*0558*/ 	.word	0x00000000
        /*055c*/ 	.short	0x0101
        /*055e*/ 	.byte	0xff
	.zero		1


	//   ....[71]....
        /*0560*/ 	.word	0x00003fd0
        /*0564*/ 	.word	0x000000ff
        /*0568*/ 	.word	0x00000088
        /*056c*/ 	.short	0x010a
        /*056e*/ 	.byte	0x07
	.zero		1


	//   ....[72]....
        /*0570*/ 	.word	0x000041f0
        /*0574*/ 	.word	0x000000ff
        /*0578*/ 	.word	0x00000068
        /*057c*/ 	.short	0x010a
        /*057e*/ 	.byte	0x0f
	.zero		1


	//   ....[73]....
        /*0580*/ 	.word	0x000043f0
        /*0584*/ 	.word	0x000000ff
        /*0588*/ 	.word	0x00000050
        /*058c*/ 	.short	0x010b
        /*058e*/ 	.byte	0x0f
	.zero		1


	//   ....[74]....
        /*0590*/ 	.word	0x00004440
        /*0594*/ 	.word	0x000000ff
        /*0598*/ 	.word	0x00000000
        /*059c*/ 	.short	0x0101
        /*059e*/ 	.byte	0x10
	.zero		1


	//   ....[75]....
        /*05a0*/ 	.word	0x00004480
        /*05a4*/ 	.word	0x000000ff
        /*05a8*/ 	.word	0x00000068
        /*05ac*/ 	.short	0x010a
        /*05ae*/ 	.byte	0x0d
	.zero		1


	//   ....[76]....
        /*05b0*/ 	.word	0x000046c0
        /*05b4*/ 	.word	0x000000ff
        /*05b8*/ 	.word	0x00000050
        /*05bc*/ 	.short	0x010b
        /*05be*/ 	.byte	0x0d
	.zero		1


	//   ....[77]....
        /*05c0*/ 	.word	0x00004730
        /*05c4*/ 	.word	0x000000ff
        /*05c8*/ 	.word	0x00000000
        /*05cc*/ 	.short	0x0101
        /*05ce*/ 	.byte	0x0f
	.zero		1


	//   ....[78]....
        /*05d0*/ 	.word	0x00004780
        /*05d4*/ 	.word	0x000000ff
        /*05d8*/ 	.word	0x00000000
        /*05dc*/ 	.short	0x010a
        /*05de*/ 	.byte	0x04
	.zero		1


	//   ....[79]....
        /*05e0*/ 	.word	0x00004810
        /*05e4*/ 	.word	0x000000ff
        /*05e8*/ 	.word	0x00000000
        /*05ec*/ 	.short	0x010a
        /*05ee*/ 	.byte	0x04
	.zero		1


	//   ....[80]....
        /*05f0*/ 	.word	0x000048b0
        /*05f4*/ 	.word	0x00000000
        /*05f8*/ 	.word	0x00000000
        /*05fc*/ 	.short	0x010a
        /*05fe*/ 	.byte	0xff
	.zero		1


	//   ....[81]....
        /*0600*/ 	.word	0x00004c20
        /*0604*/ 	.word	0x00000000
        /*0608*/ 	.word	0x00000090
        /*060c*/ 	.short	0x010a
        /*060e*/ 	.byte	0xff
	.zero		1


	//   ....[82]....
        /*0610*/ 	.word	0x00004d30
        /*0614*/ 	.word	0x00000000
        /*0618*/ 	.word	0x00000000
        /*061c*/ 	.short	0x0101
        /*061e*/ 	.byte	0xff
	.zero		1


	//   ....[83]....
        /*0620*/ 	.word	0x00005740
        /*0624*/ 	.word	0x00000002
        /*0628*/ 	.word	0x00000050
        /*062c*/ 	.short	0x010a
        /*062e*/ 	.byte	0xff
	.zero		1


	//   ....[84]....
        /*0630*/ 	.word	0x00005780
        /*0634*/ 	.word	0x0000002c
        /*0638*/ 	.word	0x000000b0
        /*063c*/ 	.short	0x010a
        /*063e*/ 	.byte	0xff
	.zero		1


	//   ....[85]....
        /*0640*/ 	.word	0x00005870
        /*0644*/ 	.word	0x00000002
        /*0648*/ 	.word	0x00000050
        /*064c*/ 	.short	0x010a
        /*064e*/ 	.byte	0xff
	.zero		1


	//   ....[86]....
        /*0650*/ 	.word	0x00005a00
        /*0654*/ 	.word	0x0000002c
        /*0658*/ 	.word	0x000000b0
        /*065c*/ 	.short	0x010a
        /*065e*/ 	.byte	0xff
	.zero		1


	//   ....[87]....
        /*0660*/ 	.word	0x000061c0
        /*0664*/ 	.word	0x00000000
        /*0668*/ 	.word	0x00000000
        /*066c*/ 	.short	0x0101
        /*066e*/ 	.byte	0xff
	.zero		1


	//   ....[88]....
        /*0670*/ 	.word	0x000061d0
        /*0674*/ 	.word	0x00000002
        /*0678*/ 	.word	0x00000050
        /*067c*/ 	.short	0x010a
        /*067e*/ 	.byte	0xff
	.zero		1


	//   ....[89]....
        /*0680*/ 	.word	0x00006290
        /*0684*/ 	.word	0x00000002
        /*0688*/ 	.word	0x00000050
        /*068c*/ 	.short	0x010a
        /*068e*/ 	.byte	0xff
	.zero		1


	//   ....[90]....
        /*0690*/ 	.word	0x000065f0
        /*0694*/ 	.word	0x000000ff
        /*0698*/ 	.word	0x00000000
        /*069c*/ 	.short	0x0101
        /*069e*/ 	.byte	0x05
	.zero		1


	//   ....[91]....
        /*06a0*/ 	.word	0x00006b80
        /*06a4*/ 	.word	0x00000000
        /*06a8*/ 	.word	0x00000000
        /*06ac*/ 	.short	0x0101
        /*06ae*/ 	.byte	0xff
	.zero		1


	//   ....[92]....
        /*06b0*/ 	.word	0x00006df0
        /*06b4*/ 	.word	0x000000ff
        /*06b8*/ 	.word	0x00000000
        /*06bc*/ 	.short	0x0101
        /*06be*/ 	.byte	0x04
	.zero		1


	//   ....[93]....
        /*06c0*/ 	.word	0x00006e10
        /*06c4*/ 	.word	0x00000002
        /*06c8*/ 	.word	0x00000100
        /*06cc*/ 	.short	0x010a
        /*06ce*/ 	.byte	0xff
	.zero		1


	//   ....[94]....
        /*06d0*/ 	.word	0x00006e70
        /*06d4*/ 	.word	0x00000002
        /*06d8*/ 	.word	0x00000028
        /*06dc*/ 	.short	0x010a
        /*06de*/ 	.byte	0xff
	.zero		1


	//   ....[95]....
        /*06e0*/ 	.word	0x00006ed0
        /*06e4*/ 	.word	0x00000002
        /*06e8*/ 	.word	0x00000028
        /*06ec*/ 	.short	0x010a
        /*06ee*/ 	.byte	0xff
	.zero		1


	//   ....[96]....
        /*06f0*/ 	.word	0x00006f20
        /*06f4*/ 	.word	0x00000002
        /*06f8*/ 	.word	0x00000090
        /*06fc*/ 	.short	0x010a
        /*06fe*/ 	.byte	0xff
	.zero		1


	//   ....[97]....
        /*0700*/ 	.word	0x00006f80
        /*0704*/ 	.word	0x00000000
        /*0708*/ 	.word	0x00000000
        /*070c*/ 	.short	0x010a
        /*070e*/ 	.byte	0xff
	.zero		1


	//   ....[98]....
        /*0710*/ 	.word	0x00006fe0
        /*0714*/ 	.word	0x00000000
        /*0718*/ 	.word	0x00000000
        /*071c*/ 	.short	0x010a
        /*071e*/ 	.byte	0xff
	.zero		1


	//   ....[99]....
        /*0720*/ 	.word	0x00007040
        /*0724*/ 	.word	0x00000000
        /*0728*/ 	.word	0x00000000
        /*072c*/ 	.short	0x010a
        /*072e*/ 	.byte	0xff
	.zero		1


	//   ....[100]....
        /*0730*/ 	.word	0x000070a0
        /*0734*/ 	.word	0x00000000
        /*0738*/ 	.word	0x00000000
        /*073c*/ 	.short	0x010a
        /*073e*/ 	.byte	0xff
	.zero		1


	//   ....[101]....
        /*0740*/ 	.word	0x000070f0
        /*0744*/ 	.word	0x00000000
        /*0748*/ 	.word	0x000000f0
        /*074c*/ 	.short	0x010a
        /*074e*/ 	.byte	0xff
	.zero		1


	//   ....[102]....
        /*0750*/ 	.word	0x00007150
        /*0754*/ 	.word	0x00000000
        /*0758*/ 	.word	0x000000a0
        /*075c*/ 	.short	0x010a
        /*075e*/ 	.byte	0xff
	.zero		1


	//   ....[103]....
        /*0760*/ 	.word	0x000071a0
        /*0764*/ 	.word	0x00000000
        /*0768*/ 	.word	0x00000090
        /*076c*/ 	.short	0x010a
        /*076e*/ 	.byte	0xff
	.zero		1


	//   ....[104]....
        /*0770*/ 	.word	0x00007200
        /*0774*/ 	.word	0x00000000
        /*0778*/ 	.word	0x000000a0
        /*077c*/ 	.short	0x010a
        /*077e*/ 	.byte	0xff
	.zero		1


	//   ....[105]....
        /*0780*/ 	.word	0x00007250
        /*0784*/ 	.word	0x00000000
        /*0788*/ 	.word	0x00000090
        /*078c*/ 	.short	0x010a
        /*078e*/ 	.byte	0xff
	.zero		1


	//   ....[106]....
        /*0790*/ 	.word	0x000072b0
        /*0794*/ 	.word	0x00000002
        /*0798*/ 	.word	0x000000d0
        /*079c*/ 	.short	0x010a
        /*079e*/ 	.byte	0xff
	.zero		1


	//   ....[107]....
        /*07a0*/ 	.word	0x00007310
        /*07a4*/ 	.word	0x00000000
        /*07a8*/ 	.word	0x00000000
        /*07ac*/ 	.short	0x010a
        /*07ae*/ 	.byte	0xff
	.zero		1


	//   ....[108]....
        /*07b0*/ 	.word	0x00007370
        /*07b4*/ 	.word	0x00000000
        /*07b8*/ 	.word	0x00000000
        /*07bc*/ 	.short	0x010a
        /*07be*/ 	.byte	0xff
	.zero		1


	//   ....[109]....
        /*07c0*/ 	.word	0x000073d0
        /*07c4*/ 	.word	0x00000000
        /*07c8*/ 	.word	0x00000000
        /*07cc*/ 	.short	0x010a
        /*07ce*/ 	.byte	0xff
	.zero		1


	//   ....[110]....
        /*07d0*/ 	.word	0x00007430
        /*07d4*/ 	.word	0x00000000
        /*07d8*/ 	.word	0x00000000
        /*07dc*/ 	.short	0x010a
        /*07de*/ 	.byte	0xff
	.zero		1


	//   ....[111]....
        /*07e0*/ 	.word	0x00007490
        /*07e4*/ 	.word	0x00000000
        /*07e8*/ 	.word	0x00000000
        /*07ec*/ 	.short	0x010a
        /*07ee*/ 	.byte	0xff
	.zero		1


	//   ....[112]....
        /*07f0*/ 	.word	0x000074e0
        /*07f4*/ 	.word	0x00000000
        /*07f8*/ 	.word	0x00000090
        /*07fc*/ 	.short	0x010a
        /*07fe*/ 	.byte	0xff
	.zero		1


	//   ....[113]....
        /*0800*/ 	.word	0x00007540
        /*0804*/ 	.word	0x00000000
        /*0808*/ 	.word	0x00000088
        /*080c*/ 	.short	0x010a
        /*080e*/ 	.byte	0xff
	.zero		1


	//   ....[114]....
        /*0810*/ 	.word	0x000075a0
        /*0814*/ 	.word	0x00000000
        /*0818*/ 	.word	0x00000068
        /*081c*/ 	.short	0x010a
        /*081e*/ 	.byte	0xff
	.zero		1


	//   ....[115]....
        /*0820*/ 	.word	0x00007600
        /*0824*/ 	.word	0x00000000
        /*0828*/ 	.word	0x00000068
        /*082c*/ 	.short	0x010a
        /*082e*/ 	.byte	0xff
	.zero		1


	//   ....[116]....
        /*0830*/ 	.word	0x00007660
        /*0834*/ 	.word	0x00000000
        /*0838*/ 	.word	0x00000000
        /*083c*/ 	.short	0x010a
        /*083e*/ 	.byte	0xff
	.zero		1


	//   ....[117]....
        /*0840*/ 	.word	0x000076c0
        /*0844*/ 	.word	0x00000000
        /*0848*/ 	.word	0x00000000
        /*084c*/ 	.short	0x010a
        /*084e*/ 	.byte	0xff
	.zero		1


	//   ....[118]....
        /*0850*/ 	.word	0x00007710
        /*0854*/ 	.word	0x00000000
        /*0858*/ 	.word	0x00000090
        /*085c*/ 	.short	0x010a
        /*085e*/ 	.byte	0xff
	.zero		1


	//   ....[119]....
        /*0860*/ 	.word	0x00007760
        /*0864*/ 	.word	0x00000002
        /*0868*/ 	.word	0x00000050
        /*086c*/ 	.short	0x010a
        /*086e*/ 	.byte	0xff
	.zero		1


	//   ....[120]....
        /*0870*/ 	.word	0x000077b0
        /*0874*/ 	.word	0x0000002c
        /*0878*/ 	.word	0x000000b0
        /*087c*/ 	.short	0x010a
        /*087e*/ 	.byte	0xff
	.zero		1


	//   ....[121]....
        /*0880*/ 	.word	0x00007800
        /*0884*/ 	.word	0x00000002
        /*0888*/ 	.word	0x00000050
        /*088c*/ 	.short	0x010a
        /*088e*/ 	.byte	0xff
	.zero		1


	//----- nvinfo : EIATTR_NUM_MBARRIERS
	.align		4
.L_47:
        /*0890*/ 	.byte	0x03, 0x38
        /*0892*/ 	.short	0x0022


	//----- nvinfo : EIATTR_EXIT_INSTR_OFFSETS
	.align		4
        /*0894*/ 	.byte	0x04, 0x1c
        /*0896*/ 	.short	(.L_49 - .L_48)


	//   ....[0]....
.L_48:
        /*0898*/ 	.word	0x00002570


	//   ....[1]....
        /*089c*/ 	.word	0x00002a60


	//   ....[2]....
        /*08a0*/ 	.word	0x00002ac0


	//   ....[3]....
        /*08a4*/ 	.word	0x00003a20


	//   ....[4]....
        /*08a8*/ 	.word	0x000048e0


	//   ....[5]....
        /*08ac*/ 	.word	0x00004920


	//   ....[6]....
        /*08b0*/ 	.word	0x00006ce0


	//   ....[7]....
        /*08b4*/ 	.word	0x00006d60


	//   ....[8]....
        /*08b8*/ 	.word	0x00006d90


	//   ....[9]....
        /*08bc*/ 	.word	0x00006e00


	//----- nvinfo : EIATTR_MAX_THREADS
	.align		4
.L_49:
        /*08c0*/ 	.byte	0x04, 0x05
        /*08c2*/ 	.short	(.L_51 - .L_50)
.L_50:
        /*08c4*/ 	.word	0x00000100
        /*08c8*/ 	.word	0x00000001
        /*08cc*/ 	.word	0x00000001


	//----- nvinfo : EIATTR_CRS_STACK_SIZE
	.align		4
.L_51:
        /*08d0*/ 	.byte	0x04, 0x1e
        /*08d2*/ 	.short	(.L_53 - .L_52)
.L_52:
        /*08d4*/ 	.word	0x00000000


	//----- nvinfo : EIATTR_CBANK_PARAM_SIZE
	.align		4
.L_53:
        /*08d8*/ 	.byte	0x03, 0x19
        /*08da*/ 	.short	0x0800


	//----- nvinfo : EIATTR_PARAM_CBANK
	.align		4
        /*08dc*/ 	.byte	0x04, 0x0a
        /*08de*/ 	.short	(.L_55 - .L_54)
	.align		4
.L_54:
        /*08e0*/ 	.word	index@(.nv.constant0._ZN7cutlass13device_kernelINS_4gemm6kernel13GemmUniversalIN4cute5tupleIJiiiiEEENS1_10collective13CollectiveMmaINS1_35MainloopSm100TmaUmmaWarpSpecializedILi5ELi2ELi4ENS5_IJNS4_1CILi1EEESB_SB_EEEEENS5_IJNSA_ILi64EEESE_SE_EEENS_10bfloat16_tENS5_IJlSB_lEEESG_SH_NS4_8TiledMMAINS4_8MMA_AtomIJNS4_20SM100_MMA_F16BF16_SSISG_SG_fLi64ELi64ELNS4_4UMMA5MajorE0ELSM_0ELNSL_7ScaleInE0ELSN_0EEEEEENS4_6LayoutISC_NS5_IJNSA_ILi0EEESR_SR_EEEEENS5_IJNS4_10UnderscoreESU_SU_EEEEENS4_13SM90_TMA_LOADENS4_14ComposedLayoutINS4_7SwizzleILi3ELi4ELi3EEENS4_18smem_ptr_flag_bitsILi16EEENSQ_INS5_IJNSA_ILi8EEESE_EEENS5_IJSE_SB_EEEEEEEvNS4_8identityESX_S17_vS18_EENS_8epilogue10collective18CollectiveEpilogueINS1A_23Sm100TmaWarpSpecializedILi3ELi2ELi16ELb1ELb0EEEJSF_NS5_IJNSQ_ISE_SB_EENSQ_INSA_ILi32EEESB_EEEEESG_SH_SG_SH_NS1A_6fusion15FusionCallbacksIS1E_NS1J_17LinearCombinationISG_fSG_fLNS_15FloatRoundStyleE2EEESF_S1I_JEEENS4_5SM1004TMEM4LOAD26SM100_TMEM_LOAD_16dp256b4xESX_NSY_INSZ_ILi2ELi4ELi3EEES12_NSQ_INS5_IJS13_S1G_EEENS5_IJS1G_SB_EEEEEEENS4_17SM75_U32x4_LDSM_NENS4_14SM90_TMA_STOREES1X_NS4_17SM90_U32x4_STSM_NENS4_39AutoVectorizingCopyWithAssumedAlignmentILi128EEEEEEvvEEEEvNT_6ParamsE)
        /*08e4*/ 	.short	0x0380
        /*08e6*/ 	.short	0x0800


	//----- nvinfo : EIATTR_SW_WAR
	.align		4
.L_55:
        /*08e8*/ 	.byte	0x04, 0x36
        /*08ea*/ 	.short	(.L_57 - .L_56)
.L_56:
        /*08ec*/ 	.word	0x00000008
.L_57:


//--------------------- .nv.callgraph             --------------------------
	.section	.nv.callgraph,"",@"SHT_CUDA_CALLGRAPH"
	.align	4
	.sectionentsize	8
	.align		4
        /*0000*/ 	.word	0x00000000
	.align		4
        /*0004*/ 	.word	0xffffffff
	.align		4
        /*0008*/ 	.word	index@(_ZN7cutlass13device_kernelINS_4gemm6kernel13GemmUniversalIN4cute5tupleIJiiiiEEENS1_10collective13CollectiveMmaINS1_35MainloopSm100TmaUmmaWarpSpecializedILi5ELi2ELi4ENS5_IJNS4_1CILi1EEESB_SB_EEEEENS5_IJNSA_ILi64EEESE_SE_EEENS_10bfloat16_tENS5_IJlSB_lEEESG_SH_NS4_8TiledMMAINS4_8MMA_AtomIJNS4_20SM100_MMA_F16BF16_SSISG_SG_fLi64ELi64ELNS4_4UMMA5MajorE0ELSM_0ELNSL_7ScaleInE0ELSN_0EEEEEENS4_6LayoutISC_NS5_IJNSA_ILi0EEESR_SR_EEEEENS5_IJNS4_10UnderscoreESU_SU_EEEEENS4_13SM90_TMA_LOADENS4_14ComposedLayoutINS4_7SwizzleILi3ELi4ELi3EEENS4_18smem_ptr_flag_bitsILi16EEENSQ_INS5_IJNSA_ILi8EEESE_EEENS5_IJSE_SB_EEEEEEEvNS4_8identityESX_S17_vS18_EENS_8epilogue10collective18CollectiveEpilogueINS1A_23Sm100TmaWarpSpecializedILi3ELi2ELi16ELb1ELb0EEEJSF_NS5_IJNSQ_ISE_SB_EENSQ_INSA_ILi32EEESB_EEEEESG_SH_SG_SH_NS1A_6fusion15FusionCallbacksIS1E_NS1J_17LinearCombinationISG_fSG_fLNS_15FloatRoundStyleE2EEESF_S1I_JEEENS4_5SM1004TMEM4LOAD26SM100_TMEM_LOAD_16dp256b4xESX_NSY_INSZ_ILi2ELi4ELi3EEES12_NSQ_INS5_IJS13_S1G_EEENS5_IJS1G_SB_EEEEEEENS4_17SM75_U32x4_LDSM_NENS4_14SM90_TMA_STOREES1X_NS4_17SM90_U32x4_STSM_NENS4_39AutoVectorizingCopyWithAssumedAlignmentILi128EEEEEEvvEEEEvNT_6ParamsE)
	.align		4
        /*000c*/ 	.word	index@(__assertfail)
	.align		4
        /*0010*/ 	.word	0x00000000
	.align		4
        /*0014*/ 	.word	0xfffffffe
	.align		4
        /*0018*/ 	.word	0x00000000
	.align		4
        /*001c*/ 	.word	0xfffffffd
	.align		4
        /*0020*/ 	.word	0x00000000
	.align		4
        /*0024*/ 	.word	0xfffffffc


//--------------------- .nv.constant4             --------------------------
	.section	.nv.constant4,"a",@progbits
	.align	8
	.align		8
.nv.constant4:
        /*0000*/ 	.dword	__assertfail
	.align		8
        /*0008*/ 	.dword	__unnamed_1
	.align		8
        /*0010*/ 	.dword	__unnamed_2
	.align		8
        /*0018*/ 	.dword	_ZN40_INTERNAL_19d0154f_4_k_cu_f05d2127_348664cuda3std3__45__cpo5beginE
	.align		8
        /*0020*/ 	.dword	_ZN40_INTERNAL_19d0154f_4_k_cu_f05d2127_348664cuda3std3__45__cpo3endE
	.align		8
        /*0028*/ 	.dword	_ZN40_INTERNAL_19d0154f_4_k_cu_f05d2127_348664cuda3std3__45__cpo6cbeginE
	.align		8
        /*0030*/ 	.dword	_ZN40_INTERNAL_19d0154f_4_k_cu_f05d2127_348664cuda3std3__45__cpo4cendE
	.align		8
        /*0038*/ 	.dword	_ZN40_INTERNAL_19d0154f_4_k_cu_f05d2127_348664cuda3std3__442_GLOBAL__N__19d0154f_4_k_cu_f05d2127_348666ignoreE
	.align		8
        /*0040*/ 	.dword	_ZN40_INTERNAL_19d0154f_4_k_cu_f05d2127_348664cuda3std3__419piecewise_constructE
	.align		8
        /*0048*/ 	.dword	_ZN40_INTERNAL_19d0154f_4_k_cu_f05d2127_348664cuda3std3__48in_placeE
	.align		8
        /*0050*/ 	.dword	_ZN40_INTERNAL_19d0154f_4_k_cu_f05d2127_348664cuda3std6ranges3__45__cpo4swapE
	.align		8
        /*0058*/ 	.dword	_ZN40_INTERNAL_19d0154f_4_k_cu_f05d2127_348664cuda3std6ranges3__45__cpo9iter_moveE
	.align		8
        /*0060*/ 	.dword	_ZN40_INTERNAL_19d0154f_4_k_cu_f05d2127_348664cute7productE
	.align		8
        /*0068*/ 	.dword	_ZN40_INTERNAL_19d0154f_4_k_cu_f05d2127_348664cute1_E
	.align		8
        /*0070*/ 	.dword	$str$25
	.align		8
        /*0078*/ 	.dword	$str$26
	.align		8
        /*0080*/ 	.dword	$str$27
	.align		8
        /*0088*/ 	.dword	$str$28


//--------------------- .text._ZN7cutlass13device_kernelINS_4gemm6kernel13GemmUniversalIN4cute5tupleIJiiiiEEENS1_10collective13CollectiveMmaINS1_35MainloopSm100TmaUmmaWarpSpecializedILi5ELi2ELi4ENS5_IJNS4_1CILi1EEESB_SB_EEEEENS5_IJNSA_ILi64EEESE_SE_EEENS_10bfloat16_tENS5_IJlSB_lEEESG_SH_NS4_8TiledMMAINS4_8MMA_AtomIJNS4_20SM100_MMA_F16BF16_SSISG_SG_fLi64ELi64ELNS4_4UMMA5MajorE0ELSM_0ELNSL_7ScaleInE0ELSN_0EEEEEENS4_6LayoutISC_NS5_IJNSA_ILi0EEESR_SR_EEEEENS5_IJNS4_10UnderscoreESU_SU_EEEEENS4_13SM90_TMA_LOADENS4_14ComposedLayoutINS4_7SwizzleILi3ELi4ELi3EEENS4_18smem_ptr_flag_bitsILi16EEENSQ_INS5_IJNSA_ILi8EEESE_EEENS5_IJSE_SB_EEEEEEEvNS4_8identityESX_S17_vS18_EENS_8epilogue10collective18CollectiveEpilogueINS1A_23Sm100TmaWarpSpecializedILi3ELi2ELi16ELb1ELb0EEEJSF_NS5_IJNSQ_ISE_SB_EENSQ_INSA_ILi32EEESB_EEEEESG_SH_SG_SH_NS1A_6fusion15FusionCallbacksIS1E_NS1J_17LinearCombinationISG_fSG_fLNS_15FloatRoundStyleE2EEESF_S1I_JEEENS4_5SM1004TMEM4LOAD26SM100_TMEM_LOAD_16dp256b4xESX_NSY_INSZ_ILi2ELi4ELi3EEES12_NSQ_INS5_IJS13_S1G_EEENS5_IJS1G_SB_EEEEEEENS4_17SM75_U32x4_LDSM_NENS4_14SM90_TMA_STOREES1X_NS4_17SM90_U32x4_STSM_NENS4_39AutoVectorizingCopyWithAssumedAlignmentILi128EEEEEEvvEEEEvNT_6ParamsE --------------------------
	.section	.text._ZN7cutlass13device_kernelINS_4gemm6kernel13GemmUniversalIN4cute5tupleIJiiiiEEENS1_10collective13CollectiveMmaINS1_35MainloopSm100TmaUmmaWarpSpecializedILi5ELi2ELi4ENS5_IJNS4_1CILi1EEESB_SB_EEEEENS5_IJNSA_ILi64EEESE_SE_EEENS_10bfloat16_tENS5_IJlSB_lEEESG_SH_NS4_8TiledMMAINS4_8MMA_AtomIJNS4_20SM100_MMA_F16BF16_SSISG_SG_fLi64ELi64ELNS4_4UMMA5MajorE0ELSM_0ELNSL_7ScaleInE0ELSN_0EEEEEENS4_6LayoutISC_NS5_IJNSA_ILi0EEESR_SR_EEEEENS5_IJNS4_10UnderscoreESU_SU_EEEEENS4_13SM90_TMA_LOADENS4_14ComposedLayoutINS4_7SwizzleILi3ELi4ELi3EEENS4_18smem_ptr_flag_bitsILi16EEENSQ_INS5_IJNSA_ILi8EEESE_EEENS5_IJSE_SB_EEEEEEEvNS4_8identityESX_S17_vS18_EENS_8epilogue10collective18CollectiveEpilogueINS1A_23Sm100TmaWarpSpecializedILi3ELi2ELi16ELb1ELb0EEEJSF_NS5_IJNSQ_ISE_SB_EENSQ_INSA_ILi32EEESB_EEEEESG_SH_SG_SH_NS1A_6fusion15FusionCallbacksIS1E_NS1J_17LinearCombinationISG_fSG_fLNS_15FloatRoundStyleE2EEESF_S1I_JEEENS4_5SM1004TMEM4LOAD26SM100_TMEM_LOAD_16dp256b4xESX_NSY_INSZ_ILi2ELi4ELi3EEES12_NSQ_INS5_IJS13_S1G_EEENS5_IJS1G_SB_EEEEEEENS4_17SM75_U32x4_LDSM_NENS4_14SM90_TMA_STOREES1X_NS4_17SM90_U32x4_STSM_NENS4_39AutoVectorizingCopyWithAssumedAlignmentILi128EEEEEEvvEEEEvNT_6ParamsE,"ax",@progbits
	.align	128
.text._ZN7cutlass13device_kernelINS_4gemm6kernel13GemmUniversalIN4cute5tupleIJiiiiEEENS1_10collective13CollectiveMmaINS1_35MainloopSm100TmaUmmaWarpSpecializedILi5ELi2ELi4ENS5_IJNS4_1CILi1EEESB_SB_EEEEENS5_IJNSA_ILi64EEESE_SE_EEENS_10bfloat16_tENS5_IJlSB_lEEESG_SH_NS4_8TiledMMAINS4_8MMA_AtomIJNS4_20SM100_MMA_F16BF16_SSISG_SG_fLi64ELi64ELNS4_4UMMA5MajorE0ELSM_0ELNSL_7ScaleInE0ELSN_0EEEEEENS4_6LayoutISC_NS5_IJNSA_ILi0EEESR_SR_EEEEENS5_IJNS4_10UnderscoreESU_SU_EEEEENS4_13SM90_TMA_LOADENS4_14ComposedLayoutINS4_7SwizzleILi3ELi4ELi3EEENS4_18smem_ptr_flag_bitsILi16EEENSQ_INS5_IJNSA_ILi8EEESE_EEENS5_IJSE_SB_EEEEEEEvNS4_8identityESX_S17_vS18_EENS_8epilogue10collective18CollectiveEpilogueINS1A_23Sm100TmaWarpSpecializedILi3ELi2ELi16ELb1ELb0EEEJSF_NS5_IJNSQ_ISE_SB_EENSQ_INSA_ILi32EEESB_EEEEESG_SH_SG_SH_NS1A_6fusion15FusionCallbacksIS1E_NS1J_17LinearCombinationISG_fSG_fLNS_15FloatRoundStyleE2EEESF_S1I_JEEENS4_5SM1004TMEM4LOAD26SM100_TMEM_LOAD_16dp256b4xESX_NSY_INSZ_ILi2ELi4ELi3EEES12_NSQ_INS5_IJS13_S1G_EEENS5_IJS1G_SB_EEEEEEENS4_17SM75_U32x4_LDSM_NENS4_14SM90_TMA_STOREES1X_NS4_17SM90_U32x4_STSM_NENS4_39AutoVectorizingCopyWithAssumedAlignmentILi128EEEEEEvvEEEEvNT_6ParamsE:
        .type           _ZN7cutlass13device_kernelINS_4gemm6kernel13GemmUniversalIN4cute5tupleIJiiiiEEENS1_10collective13CollectiveMmaINS1_35MainloopSm100TmaUmmaWarpSpecializedILi5ELi2ELi4ENS5_IJNS4_1CILi1EEESB_SB_EEEEENS5_IJNSA_ILi64EEESE_SE_EEENS_10bfloat16_tENS5_IJlSB_lEEESG_SH_NS4_8TiledMMAINS4_8MMA_AtomIJNS4_20SM100_MMA_F16BF16_SSISG_SG_fLi64ELi64ELNS4_4UMMA5MajorE0ELSM_0ELNSL_7ScaleInE0ELSN_0EEEEEENS4_6LayoutISC_NS5_IJNSA_ILi0EEESR_SR_EEEEENS5_IJNS4_10UnderscoreESU_SU_EEEEENS4_13SM90_TMA_LOADENS4_14ComposedLayoutINS4_7SwizzleILi3ELi4ELi3EEENS4_18smem_ptr_flag_bitsILi16EEENSQ_INS5_IJNSA_ILi8EEESE_EEENS5_IJSE_SB_EEEEEEEvNS4_8identityESX_S17_vS18_EENS_8epilogue10collective18CollectiveEpilogueINS1A_23Sm100TmaWarpSpecializedILi3ELi2ELi16ELb1ELb0EEEJSF_NS5_IJNSQ_ISE_SB_EENSQ_INSA_ILi32EEESB_EEEEESG_SH_SG_SH_NS1A_6fusion15FusionCallbacksIS1E_NS1J_17LinearCombinationISG_fSG_fLNS_15FloatRoundStyleE2EEESF_S1I_JEEENS4_5SM1004TMEM4LOAD26SM100_TMEM_LOAD_16dp256b4xESX_NSY_INSZ_ILi2ELi4ELi3EEES12_NSQ_INS5_IJS13_S1G_EEENS5_IJS1G_SB_EEEEEEENS4_17SM75_U32x4_LDSM_NENS4_14SM90_TMA_STOREES1X_NS4_17SM90_U32x4_STSM_NENS4_39AutoVectorizingCopyWithAssumedAlignmentILi128EEEEEEvvEEEEvNT_6ParamsE,@function
        .size           _ZN7cutlass13device_kernelINS_4gemm6kernel13GemmUniversalIN4cute5tupleIJiiiiEEENS1_10collective13CollectiveMmaINS1_35MainloopSm100TmaUmmaWarpSpecializedILi5ELi2ELi4ENS5_IJNS4_1CILi1EEESB_SB_EEEEENS5_IJNSA_ILi64EEESE_SE_EEENS_10bfloat16_tENS5_IJlSB_lEEESG_SH_NS4_8TiledMMAINS4_8MMA_AtomIJNS4_20SM100_MMA_F16BF16_SSISG_SG_fLi64ELi64ELNS4_4UMMA5MajorE0ELSM_0ELNSL_7ScaleInE0ELSN_0EEEEEENS4_6LayoutISC_NS5_IJNSA_ILi0EEESR_SR_EEEEENS5_IJNS4_10UnderscoreESU_SU_EEEEENS4_13SM90_TMA_LOADENS4_14ComposedLayoutINS4_7SwizzleILi3ELi4ELi3EEENS4_18smem_ptr_flag_bitsILi16EEENSQ_INS5_IJNSA_ILi8EEESE_EEENS5_IJSE_SB_EEEEEEEvNS4_8identityESX_S17_vS18_EENS_8epilogue10collective18CollectiveEpilogueINS1A_23Sm100TmaWarpSpecializedILi3ELi2ELi16ELb1ELb0EEEJSF_NS5_IJNSQ_ISE_SB_EENSQ_INSA_ILi32EEESB_EEEEESG_SH_SG_SH_NS1A_6fusion15FusionCallbacksIS1E_NS1J_17LinearCombinationISG_fSG_fLNS_15FloatRoundStyleE2EEESF_S1I_JEEENS4_5SM1004TMEM4LOAD26SM100_TMEM_LOAD_16dp256b4xESX_NSY_INSZ_ILi2ELi4ELi3EEES12_NSQ_INS5_IJS13_S1G_EEENS5_IJS1G_SB_EEEEEEENS4_17SM75_U32x4_LDSM_NENS4_14SM90_TMA_STOREES1X_NS4_17SM90_U32x4_STSM_NENS4_39AutoVectorizingCopyWithAssumedAlignmentILi128EEEEEEvvEEEEvNT_6ParamsE,(.L_x_157 - _ZN7cutlass13device_kernelINS_4gemm6kernel13GemmUniversalIN4cute5tupleIJiiiiEEENS1_10collective13CollectiveMmaINS1_35MainloopSm100TmaUmmaWarpSpecializedILi5ELi2ELi4ENS5_IJNS4_1CILi1EEESB_SB_EEEEENS5_IJNSA_ILi64EEESE_SE_EEENS_10bfloat16_tENS5_IJlSB_lEEESG_SH_NS4_8TiledMMAINS4_8MMA_AtomIJNS4_20SM100_MMA_F16BF16_SSISG_SG_fLi64ELi64ELNS4_4UMMA5MajorE0ELSM_0ELNSL_7ScaleInE0ELSN_0EEEEEENS4_6LayoutISC_NS5_IJNSA_ILi0EEESR_SR_EEEEENS5_IJNS4_10UnderscoreESU_SU_EEEEENS4_13SM90_TMA_LOADENS4_14ComposedLayoutINS4_7SwizzleILi3ELi4ELi3EEENS4_18smem_ptr_flag_bitsILi16EEENSQ_INS5_IJNSA_ILi8EEESE_EEENS5_IJSE_SB_EEEEEEEvNS4_8identityESX_S17_vS18_EENS_8epilogue10collective18CollectiveEpilogueINS1A_23Sm100TmaWarpSpecializedILi3ELi2ELi16ELb1ELb0EEEJSF_NS5_IJNSQ_ISE_SB_EENSQ_INSA_ILi32EEESB_EEEEESG_SH_SG_SH_NS1A_6fusion15FusionCallbacksIS1E_NS1J_17LinearCombinationISG_fSG_fLNS_15FloatRoundStyleE2EEESF_S1I_JEEENS4_5SM1004TMEM4LOAD26SM100_TMEM_LOAD_16dp256b4xESX_NSY_INSZ_ILi2ELi4ELi3EEES12_NSQ_INS5_IJS13_S1G_EEENS5_IJS1G_SB_EEEEEEENS4_17SM75_U32x4_LDSM_NENS4_14SM90_TMA_STOREES1X_NS4_17SM90_U32x4_STSM_NENS4_39AutoVectorizingCopyWithAssumedAlignmentILi128EEEEEEvvEEEEvNT_6ParamsE)
        .other          _ZN7cutlass13device_kernelINS_4gemm6kernel13GemmUniversalIN4cute5tupleIJiiiiEEENS1_10collective13CollectiveMmaINS1_35MainloopSm100TmaUmmaWarpSpecializedILi5ELi2ELi4ENS5_IJNS4_1CILi1EEESB_SB_EEEEENS5_IJNSA_ILi64EEESE_SE_EEENS_10bfloat16_tENS5_IJlSB_lEEESG_SH_NS4_8TiledMMAINS4_8MMA_AtomIJNS4_20SM100_MMA_F16BF16_SSISG_SG_fLi64ELi64ELNS4_4UMMA5MajorE0ELSM_0ELNSL_7ScaleInE0ELSN_0EEEEEENS4_6LayoutISC_NS5_IJNSA_ILi0EEESR_SR_EEEEENS5_IJNS4_10UnderscoreESU_SU_EEEEENS4_13SM90_TMA_LOADENS4_14ComposedLayoutINS4_7SwizzleILi3ELi4ELi3EEENS4_18smem_ptr_flag_bitsILi16EEENSQ_INS5_IJNSA_ILi8EEESE_EEENS5_IJSE_SB_EEEEEEEvNS4_8identityESX_S17_vS18_EENS_8epilogue10collective18CollectiveEpilogueINS1A_23Sm100TmaWarpSpecializedILi3ELi2ELi16ELb1ELb0EEEJSF_NS5_IJNSQ_ISE_SB_EENSQ_INSA_ILi32EEESB_EEEEESG_SH_SG_SH_NS1A_6fusion15FusionCallbacksIS1E_NS1J_17LinearCombinationISG_fSG_fLNS_15FloatRoundStyleE2EEESF_S1I_JEEENS4_5SM1004TMEM4LOAD26SM100_TMEM_LOAD_16dp256b4xESX_NSY_INSZ_ILi2ELi4ELi3EEES12_NSQ_INS5_IJS13_S1G_EEENS5_IJS1G_SB_EEEEEEENS4_17SM75_U32x4_LDSM_NENS4_14SM90_TMA_STOREES1X_NS4_17SM90_U32x4_STSM_NENS4_39AutoVectorizingCopyWithAssumedAlignmentILi128EEEEEEvvEEEEvNT_6ParamsE,@"STO_CUDA_ENTRY STV_DEFAULT"
_ZN7cutlass13device_kernelINS_4gemm6kernel13GemmUniversalIN4cute5tupleIJiiiiEEENS1_10collective13CollectiveMmaINS1_35MainloopSm100TmaUmmaWarpSpecializedILi5ELi2ELi4ENS5_IJNS4_1CILi1EEESB_SB_EEEEENS5_IJNSA_ILi64EEESE_SE_EEENS_10bfloat16_tENS5_IJlSB_lEEESG_SH_NS4_8TiledMMAINS4_8MMA_AtomIJNS4_20SM100_MMA_F16BF16_SSISG_SG_fLi64ELi64ELNS4_4UMMA5MajorE0ELSM_0ELNSL_7ScaleInE0ELSN_0EEEEEENS4_6LayoutISC_NS5_IJNSA_ILi0EEESR_SR_EEEEENS5_IJNS4_10UnderscoreESU_SU_EEEEENS4_13SM90_TMA_LOADENS4_14ComposedLayoutINS4_7SwizzleILi3ELi4ELi3EEENS4_18smem_ptr_flag_bitsILi16EEENSQ_INS5_IJNSA_ILi8EEESE_EEENS5_IJSE_SB_EEEEEEEvNS4_8identityESX_S17_vS18_EENS_8epilogue10collective18CollectiveEpilogueINS1A_23Sm100TmaWarpSpecializedILi3ELi2ELi16ELb1ELb0EEEJSF_NS5_IJNSQ_ISE_SB_EENSQ_INSA_ILi32EEESB_EEEEESG_SH_SG_SH_NS1A_6fusion15FusionCallbacksIS1E_NS1J_17LinearCombinationISG_fSG_fLNS_15FloatRoundStyleE2EEESF_S1I_JEEENS4_5SM1004TMEM4LOAD26SM100_TMEM_LOAD_16dp256b4xESX_NSY_INSZ_ILi2ELi4ELi3EEES12_NSQ_INS5_IJS13_S1G_EEENS5_IJS1G_SB_EEEEEEENS4_17SM75_U32x4_LDSM_NENS4_14SM90_TMA_STOREES1X_NS4_17SM90_U32x4_STSM_NENS4_39AutoVectorizingCopyWithAssumedAlignmentILi128EEEEEEvvEEEEvNT_6ParamsE:
[----:B------:R-:W1:Y:S01]  /*0000*/  LDC R1, c[0x0][0x37c] ;  /* 0x0000df00ff017b82 */ /* 0x000e620000000800 */
[----:B------:R-:W2:Y:S01]  /*0010*/  S2R R70, SR_TID.X ;  /* 0x0000000000467919 */ /* 0x000ea20000002100 */
[----:B------:R-:W3:Y:S01]  /*0020*/  LDCU.64 UR4, c[0x0][0x890] ;  /* 0x00011200ff0477ac */ /* 0x000ee20008000a00 */
[----:B------:R-:W-:Y:S02]  /*0030*/  PRMT R60, RZ, 0x7610, R60 ;  /* 0x00007610ff3c7816 */ /* 0x000fe4000000003c */
[----:B------:R-:W-:Y:S01]  /*0040*/  ELECT P5, URZ, PT ;  /* 0x0000000000ff782f */ /* 0x000fe200038a0000 */
[----:B------:R-:W4:Y:S01]  /*0050*/  LDCU.64 UR46, c[0x0][0x358] ;  /* 0x00006b00ff2e77ac */ /* 0x000f220008000a00 */
[----:B---3--:R-:W-:-:S04]  /*0060*/  UISETP.NE.U32.AND UP0, UPT, UR4, URZ, UPT ;  /* 0x000000ff0400728c */ /* 0x008fc8000bf05070 */
[----:B------:R-:W-:Y:S01]  /*0070*/  UISETP.NE.AND.EX UP0, UPT, UR5, URZ, UPT, UP0 ;  /* 0x000000ff0500728c */ /* 0x000fe2000bf05300 */
[----:B--2---:R-:W-:-:S05]  /*0080*/  SHF.R.U32.HI R65, RZ, 0x5, R70 ;  /* 0x00000005ff417819 */ /* 0x004fca0000011646 */
[----:B------:R-:W2:Y:S02]  /*0090*/  SHFL.IDX PT, R0, R65, RZ, 0x1f ;  /* 0x00001fff41007589 */ /* 0x000ea400000e0000 */
[----:B--2---:R-:W-:Y:S01]  /*00a0*/  R2UR UR8, R0 ;  /* 0x00000000000872ca */ /* 0x004fe200000e0000 */
[----:B-1--4-:R-:W-:-:S14]  /*00b0*/  BRA.U UP0, `(.L_x_0) ;  /* 0x00000001002c7547 */ /* 0x012fdc000b800000 */
[----:B------:R-:W1:Y:S02]  /*00c0*/  LDCU.64 UR6, c[0x0][0x888] ;  /* 0x00011100ff0677ac */ /* 0x000e640008000a00 */
[----:B-1----:R-:W-:-:S04]  /*00d0*/  UISETP.NE.U32.AND UP0, UPT, UR6, URZ, UPT ;  /* 0x000000ff0600728c */ /* 0x002fc8000bf05070 */
[----:B------:R-:W-:-:S09]  /*00e0*/  UISETP.NE.AND.EX UP0, UPT, UR7, URZ, UPT, UP0 ;  /* 0x000000ff0700728c */ /* 0x000fd2000bf05300 */
[----:B------:R-:W-:Y:S05]  /*00f0*/  BRA.U !UP0, `(.L_x_1) ;  /* 0x0000000108107547 */ /* 0x000fea000b800000 */
[----:B------:R-:W1:Y:S02]  /*0100*/  LDC.64 R2, c[0x0][0x888] ;  /* 0x00022200ff027b82 */ /* 0x000e640000000a00 */
[----:B-1----:R1:W5:Y:S01]  /*0110*/  LDG.E R35, desc[UR46][R2.64] ;  /* 0x0000002e02237981 */ /* 0x002362000c1e1900 */
[----:B------:R-:W-:Y:S01]  /*0120*/  HFMA2 R60, -RZ, RZ, 0, 5.9604644775390625e-08 ;  /* 0x00000001ff3c7431 */ /* 0x000fe200000001ff */
[----:B------:R-:W-:Y:S05]  /*0130*/  BRA `(.L_x_0) ;  /* 0x00000000000c7947 */ /* 0x000fea0003800000 */
.L_x_1:
[----:B------:R-:W1:Y:S01]  /*0140*/  LDCU UR6, c[0x0][0x880] ;  /* 0x00011000ff0677ac */ /* 0x000e620008000800 */
[----:B------:R-:W-:Y:S01]  /*0150*/  HFMA2 R60, -RZ, RZ, 0, 5.9604644775390625e-08 ;  /* 0x00000001ff3c7431 */ /* 0x000fe200000001ff */
[----:B-1----:R-:W-:-:S07]  /*0160*/  MOV R35, UR6 ;  /* 0x0000000600237c02 */ /* 0x002fce0008000f00 */
.L_x_0:
[----:B------:R-:W2:Y:S02]  /*0170*/  LDCU.64 UR6, c[0x0][0x8b0] ;  /* 0x00011600ff0677ac */ /* 0x000ea40008000a00 */
[----:B--2---:R-:W-:-:S04]  /*0180*/  UISETP.NE.U32.AND UP0, UPT, UR6, URZ, UPT ;  /* 0x000000ff0600728c */ /* 0x004fc8000bf05070 */
[----:B------:R-:W-:-:S09]  /*0190*/  UISETP.NE.AND.EX UP0, UPT, UR7, URZ, UPT, UP0 ;  /* 0x000000ff0700728c */ /* 0x000fd2000bf05300 */
[----:B------:R-:W-:Y:S05]  /*01a0*/  BRA.U UP0, `(.L_x_2) ;  /* 0x0000000100247547 */ /* 0x000fea000b800000 */
[----:B------:R-:W2:Y:S02]  /*01b0*/  LDCU.64 UR6, c[0x0][0x8a8] ;  /* 0x00011500ff0677ac */ /* 0x000ea40008000a00 */
[----:B--2---:R-:W-:-:S04]  /*01c0*/  UISETP.NE.U32.AND UP0, UPT, UR6, URZ, UPT ;  /* 0x000000ff0600728c */ /* 0x004fc8000bf05070 */
[----:B------:R-:W-:-:S09]  /*01d0*/  UISETP.NE.AND.EX UP0, UPT, UR7, URZ, UPT, UP0 ;  /* 0x000000ff0700728c */ /* 0x000fd2000bf05300 */
[----:B------:R-:W-:Y:S05]  /*01e0*/  BRA.U !UP0, `(.L_x_3) ;  /* 0x00000001080c7547 */ /* 0x000fea000b800000 */
[----:B-1----:R-:W1:Y:S02]  /*01f0*/  LDC.64 R2, c[0x0][0x8a8] ;  /* 0x00022a00ff027b82 */ /* 0x002e640000000a00 */
[----:B-1----:R2:W5:Y:S01]  /*0200*/  LDG.E R33, desc[UR46][R2.64] ;  /* 0x0000002e02217981 */ /* 0x002562000c1e1900 */
[----:B------:R-:W-:Y:S05]  /*0210*/  BRA `(.L_x_2) ;  /* 0x0000000000087947 */ /* 0x000fea0003800000 */
.L_x_3:
[----:B------:R-:W2:Y:S02]  /*0220*/  LDCU UR6, c[0x0][0x8a0] ;  /* 0x00011400ff0677ac */ /* 0x000ea40008000800 */
[----:B--2---:R-:W-:Y:S02]  /*0230*/  MOV R33, UR6 ;  /* 0x0000000600217c02 */ /* 0x004fe40008000f00 */
.L_x_2:
[----:B------:R-:W-:Y:S01]  /*0240*/  IMAD.U32 R0, RZ, RZ, UR8 ;  /* 0x00000008ff007e24 */ /* 0x000fe2000f8e00ff */
[----:B------:R-:W-:Y:S04]  /*0250*/  BSSY.RECONVERGENT B0, `(.L_x_4) ;  /* 0x000000c000007945 */ /* 0x000fe80003800200 */
[C---:B------:R-:W-:Y:S02]  /*0260*/  ISETP.NE.OR P1, PT, R0.reuse, 0x1, !P5 ;  /* 0x000000010000780c */ /* 0x040fe40006f25670 */
[----:B------:R-:W-:-:S11]  /*0270*/  ISETP.NE.OR P0, PT, R0, 0x3, !P5 ;  /* 0x000000030000780c */ /* 0x000fd60006f05670 */
[----:B------:R-:W-:Y:S05]  /*0280*/  @P1 BRA `(.L_x_5) ;  /* 0x0000000000201947 */ /* 0x000fea0003800000 */
[----:B------:R-:W3:Y:S02]  /*0290*/  LDCU.64 UR6, c[0x0][0x348] ;  /* 0x00006900ff0677ac */ /* 0x000ee40008000a00 */
[----:B---3--:R-:W-:Y:S02]  /*02a0*/  UIADD3 UR10, UP1, UPT, UR6, 0x80, URZ ;  /* 0x00000080060a7890 */ /* 0x008fe4000ff3e0ff */
[----:B------:R-:W-:Y:S02]  /*02b0*/  UIADD3 UR6, UP0, UPT, UR6, 0x180, URZ ;  /* 0x0000018006067890 */ /* 0x000fe4000ff1e0ff */
[----:B------:R-:W-:Y:S02]  /*02c0*/  UIADD3.X UR11, UPT, UPT, URZ, UR7, URZ, UP1, !UPT ;  /* 0x00000007ff0b7290 */ /* 0x000fe40008ffe4ff */
[----:B------:R-:W-:-:S07]  /*02d0*/  UIADD3.X UR7, UPT, UPT, URZ, UR7, URZ, UP0, !UPT ;  /* 0x00000007ff077290 */ /* 0x000fce00087fe4ff */
[----:B------:R3:W-:Y:S02]  /*02e0*/  UTMACCTL.PF [UR10] ;  /* 0x000000000a0079b9 */ /* 0x0007e40008040000 */
[----:B------:R3:W-:Y:S02]  /*02f0*/  UTMACCTL.PF [UR6] ;  /* 0x00000000060079b9 */ /* 0x0007e40008040000 */
[----:B---3--:R-:W-:Y:S01]  /*0300*/  NOP ;  /* 0x0000000000007918 */ /* 0x008fe20000000000 */
.L_x_5:
[----:B------:R-:W-:Y:S05]  /*0310*/  BSYNC.RECONVERGENT B0 ;  /* 0x0000000000007941 */ /* 0x000fea0003800200 */
.L_x_4:
[----:B------:R-:W-:Y:S04]  /*0320*/  BSSY.RECONVERGENT B0, `(.L_x_6) ;  /* 0x000000a000007945 */ /* 0x000fe80003800200 */
        /* <DEDUP_REMOVED lines=9> */
.L_x_7:
[----:B------:R-:W-:Y:S05]  /*03c0*/  BSYNC.RECONVERGENT B0 ;  /* 0x0000000000007941 */ /* 0x000fea0003800200 */
.L_x_6:
[----:B------:R-:W3:Y:S01]  /*03d0*/  LDCU.64 UR6, c[0x0][0x888] ;  /* 0x00011100ff0677ac */ /* 0x000ee20008000a00 */
[----:B------:R-:W-:Y:S02]  /*03e0*/  UISETP.EQ.U32.AND UP1, UPT, UR4, URZ, UPT ;  /* 0x000000ff0400728c */ /* 0x000fe4000bf22070 */
[----:B------:R-:W-:Y:S02]  /*03f0*/  UPLOP3.LUT UP2, UPT, UPT, UPT, UPT, 0x80, 0x8 ;  /* 0x000000000008789c */ /* 0x000fe40003f4f070 */
[----:B---3--:R-:W-:-:S04]  /*0400*/  UISETP.NE.U32.AND UP0, UPT, UR6, URZ, UPT ;  /* 0x000000ff0600728c */ /* 0x008fc8000bf05070 */
[----:B------:R-:W-:-:S04]  /*0410*/  UISETP.NE.AND.EX UP0, UPT, UR7, URZ, UPT, UP0 ;  /* 0x000000ff0700728c */ /* 0x000fc8000bf05300 */
[----:B------:R-:W-:-:S04]  /*0420*/  UISETP.EQ.OR.EX UP3, UPT, UR5, URZ, !UP0, UP1 ;  /* 0x000000ff0500728c */ /* 0x000fc8000c762710 */
[----:B------:R-:W-:-:S05]  /*0430*/  UP2UR UR53, UPR, URZ, 0x8 ;  /* 0x00000008ff357883 */ /* 0x000fca0008000000 */
[----:B------:R-:W-:Y:S07]  /*0440*/  BRA.U !UP3, `(.L_x_8) ;  /* 0x000000010b207547 */ /* 0x000fee000b800000 */
[----:B------:R-:W-:Y:S01]  /*0450*/  UISETP.NE.U32.AND UP2, UPT, UR4, URZ, UPT ;  /* 0x000000ff0400728c */ /* 0x000fe2000bf45070 */
[----:B-----5:R-:W-:Y:S01]  /*0460*/  FSETP.NEU.AND P0, PT, R35, RZ, PT ;  /* 0x000000ff2300720b */ /* 0x020fe20003f0d000 */
[----:B------:R-:W-:Y:S02]  /*0470*/  USEL UR4, URZ, 0xffffffff, UP0 ;  /* 0xffffffffff047887 */ /* 0x000fe40008000000 */
[----:B------:R-:W-:-:S10]  /*0480*/  UISETP.NE.AND.EX UP2, UPT, UR5, URZ, UPT, UP2 ;  /* 0x000000ff0500728c */ /* 0x000fd4000bf45320 */
[----:B------:R-:W-:Y:S01]  /*0490*/  VOTEU.ANY UP1, P0 ;  /* 0x0000000000ff7886 */ /* 0x000fe20000020100 */
[----:B------:R-:W-:-:S04]  /*04a0*/  @!UP2 USEL UR4, URZ, 0xffffffff, UP1 ;  /* 0xffffffffff04a887 */ /* 0x000fc80008800000 */
[----:B------:R-:W-:-:S04]  /*04b0*/  ULOP3.LUT UR4, UR4, 0x1, URZ, 0xc0, !UPT ;  /* 0x0000000104047892 */ /* 0x000fc8000f8ec0ff */
[----:B------:R-:W-:-:S11]  /*04c0*/  UISETP.NE.U32.AND UP2, UPT, UR4, 0x1, UPT ;  /* 0x000000010400788c */ /* 0x000fd6000bf45070 */
.L_x_8:
[----:B-12---:R-:W1:Y:S01]  /*04d0*/  SHFL.IDX PT, R2, R65, RZ, 0x1f ;  /* 0x00001fff41027589 */ /* 0x006e6200000e0000 */
[----:B------:R-:W-:-:S04]  /*04e0*/  UISETP.NE.AND UP1, UPT, UR8, 0x2, UPT ;  /* 0x000000020800788c */ /* 0x000fc8000bf25270 */
[----:B------:R-:W-:Y:S01]  /*04f0*/  USEL UR6, URZ, 0x1, UP1 ;  /* 0x00000001ff067887 */ /* 0x000fe20008800000 */
[----:B-1----:R-:W-:-:S13]  /*0500*/  ISETP.NE.AND P0, PT, R2, RZ, PT ;  /* 0x000000ff0200720c */ /* 0x002fda0003f05270 */
[----:B------:R-:W-:Y:S05]  /*0510*/  @P0 BRA `(.L_x_9) ;  /* 0x0000000000500947 */ /* 0x000fea0003800000 */
[----:B------:R-:W1:Y:S01]  /*0520*/  S2UR UR5, SR_CgaCtaId ;  /* 0x00000000000579c3 */ /* 0x000e620000008800 */
[----:B------:R-:W-:Y:S01]  /*0530*/  UMOV UR7, 0x400 ;  /* 0x0000040000077882 */ /* 0x000fe20000000000 */
[----:B------:R-:W-:Y:S01]  /*0540*/  UMOV UR4, 0x1 ;  /* 0x0000000100047882 */ /* 0x000fe20000000000 */
[----:B------:R-:W-:Y:S01]  /*0550*/  ELECT P0, URZ, PT ;  /* 0x0000000000ff782f */ /* 0x000fe20003800000 */
[----:B------:R-:W-:-:S04]  /*0560*/  UIADD3 UR10, UPT, UPT, -UR4, 0x100000, URZ ;  /* 0x00100000040a7890 */ /* 0x000fc8000fffe1ff */
[----:B------:R-:W-:Y:S02]  /*0570*/  USHF.L.U32 UR11, UR10, 0xb, URZ ;  /* 0x0000000b0a0b7899 */ /* 0x000fe400080006ff */
[----:B------:R-:W-:Y:S02]  /*0580*/  USHF.L.U32 UR10, UR10, 0x1, URZ ;  /* 0x000000010a0a7899 */ /* 0x000fe400080006ff */
[----:B-1----:R-:W-:Y:S01]  /*0590*/  ULEA UR5, UR5, UR7, 0x18 ;  /* 0x0000000705057291 */ /* 0x002fe2000f8ec0ff */
[----:B------:R-:W1:Y:S11]  /*05a0*/  FENCE.VIEW.ASYNC.S ;  /* 0x00000000000073c6 */ /* 0x000e760000000000 */
[----:B-1----:R1:W2:Y:S01]  /*05b0*/  SYNCS.EXCH.64 URZ, [UR5], UR10 ;  /* 0x0000000a05ff75b2 */ /* 0x0022a20008000100 */
[----:B------:R1:W3:Y:S01]  /*05c0*/  SYNCS.EXCH.64 URZ, [UR5+0x28], UR10 ;  /* 0x0000280a05ff75b2 */ /* 0x0002e20008000100 */
[----:B------:R1:W4:Y:S01]  /*05d0*/  SYNCS.EXCH.64 URZ, [UR5+0x8], UR10 ;  /* 0x0000080a05ff75b2 */ /* 0x0003220008000100 */
[----:B------:R1:W1:Y:S01]  /*05e0*/  SYNCS.EXCH.64 URZ, [UR5+0x30], UR10 ;  /* 0x0000300a05ff75b2 */ /* 0x0002620008000100 */
[----:B------:R1:W1:Y:S01]  /*05f0*/  SYNCS.EXCH.64 URZ, [UR5+0x10], UR10 ;  /* 0x0000100a05ff75b2 */ /* 0x0002620008000100 */
[----:B------:R1:W1:Y:S01]  /*0600*/  SYNCS.EXCH.64 URZ, [UR5+0x38], UR10 ;  /* 0x0000380a05ff75b2 */ /* 0x0002620008000100 */
[----:B------:R1:W1:Y:S01]  /*0610*/  SYNCS.EXCH.64 URZ, [UR5+0x18], UR10 ;  /* 0x0000180a05ff75b2 */ /* 0x0002620008000100 */
[----:B------:R1:W1:Y:S01]  /*0620*/  SYNCS.EXCH.64 URZ, [UR5+0x40], UR10 ;  /* 0x0000400a05ff75b2 */ /* 0x0002620008000100 */
[----:B------:R1:W1:Y:S01]  /*0630*/  SYNCS.EXCH.64 URZ, [UR5+0x20], UR10 ;  /* 0x0000200a05ff75b2 */ /* 0x0002620008000100 */
[----:B------:R1:W1:Y:S01]  /*0640*/  SYNCS.EXCH.64 URZ, [UR5+0x48], UR10 ;  /* 0x0000480a05ff75b2 */ /* 0x0002620008000100 */
[----:B------:R-:W-:Y:S01]  /*0650*/  NOP ;  /* 0x0000000000007918 */ /* 0x000fe20000000000 */
.L_x_9:
[----:B------:R-:W2:Y:S01]  /*0660*/  SHFL.IDX PT, R2, R65, RZ, 0x1f ;  /* 0x00001fff41027589 */ /* 0x000ea200000e0000 */
[----:B------:R-:W-:Y:S01]  /*0670*/  NOP ;  /* 0x0000000000007918 */ /* 0x000fe20000000000 */
[----:B--2---:R-:W-:-:S13]  /*0680*/  ISETP.NE.AND P0, PT, R2, 0x1, PT ;  /* 0x000000010200780c */ /* 0x004fda0003f05270 */
[----:B------:R-:W-:Y:S05]  /*0690*/  @P0 BRA `(.L_x_10) ;  /* 0x0000000000500947 */ /* 0x000fea0003800000 */
[----:B------:R-:W2:Y:S01]  /*06a0*/  S2UR UR7, SR_CgaCtaId ;  /* 0x00000000000779c3 */ /* 0x000ea20000008800 */
[----:B------:R-:W-:Y:S01]  /*06b0*/  UMOV UR9, 0x400 ;  /* 0x0000040000097882 */ /* 0x000fe20000000000 */
[----:B-1----:R-:W-:Y:S01]  /*06c0*/  UMOV UR5, 0x20 ;  /* 0x0000002000057882 */ /* 0x002fe20000000000 */
[----:B------:R-:W-:Y:S01]  /*06d0*/  UMOV UR4, 0x80 ;  /* 0x0000008000047882 */ /* 0x000fe20000000000 */
[----:B------:R-:W-:-:S04]  /*06e0*/  UIADD3 UR10, UPT, UPT, -UR5, 0x100000, URZ ;  /* 0x00100000050a7890 */ /* 0x000fc8000fffe1ff */
[----:B------:R-:W-:Y:S02]  /*06f0*/  USHF.L.U32 UR11, UR10, 0xb, URZ ;  /* 0x0000000b0a0b7899 */ /* 0x000fe400080006ff */
[----:B------:R-:W-:Y:S02]  /*0700*/  USHF.L.U32 UR10, UR10, 0x1, URZ ;  /* 0x000000010a0a7899 */ /* 0x000fe400080006ff */
[----:B------:R-:W-:-:S04]  /*0710*/  UIADD3 UR4, UPT, UPT, -UR4, 0x100000, URZ ;  /* 0x0010000004047890 */ /* 0x000fc8000fffe1ff */
[----:B------:R-:W-:Y:S02]  /*0720*/  USHF.L.U32 UR5, UR4, 0xb, URZ ;  /* 0x0000000b04057899 */ /* 0x000fe400080006ff */
[----:B------:R-:W-:Y:S01]  /*0730*/  USHF.L.U32 UR4, UR4, 0x1, URZ ;  /* 0x0000000104047899 */ /* 0x000fe200080006ff */
[----:B------:R-:W-:Y:S01]  /*0740*/  ELECT P0, URZ, PT ;  /* 0x0000000000ff782f */ /* 0x000fe20003800000 */
[----:B--2---:R-:W-:Y:S01]  /*0750*/  ULEA UR7, UR7, UR9, 0x18 ;  /* 0x0000000907077291 */ /* 0x004fe2000f8ec0ff */
[----:B------:R-:W1:Y:S11]  /*0760*/  FENCE.VIEW.ASYNC.S ;  /* 0x00000000000073c6 */ /* 0x000e760000000000 */
[----:B-1----:R2:W1:Y:S01]  /*0770*/  SYNCS.EXCH.64 URZ, [UR7+0x50], UR10 ;  /* 0x0000500a07ff75b2 */ /* 0x0024620008000100 */
[----:B------:R2:W1:Y:S01]  /*0780*/  SYNCS.EXCH.64 URZ, [UR7+0x68], UR4 ;  /* 0x0000680407ff75b2 */ /* 0x0004620008000100 */
[----:B------:R2:W1:Y:S01]  /*0790*/  SYNCS.EXCH.64 URZ, [UR7+0x58], UR10 ;  /* 0x0000580a07ff75b2 */ /* 0x0004620008000100 */
[----:B------:R2:W1:Y:S01]  /*07a0*/  SYNCS.EXCH.64 URZ, [UR7+0x70], UR4 ;  /* 0x0000700407ff75b2 */ /* 0x0004620008000100 */
[----:B------:R2:W1:Y:S01]  /*07b0*/  SYNCS.EXCH.64 URZ, [UR7+0x60], UR10 ;  /* 0x0000600a07ff75b2 */ /* 0x0004620008000100 */
[----:B------:R2:W1:Y:S02]  /*07c0*/  SYNCS.EXCH.64 URZ, [UR7+0x78], UR4 ;  /* 0x0000780407ff75b2 */ /* 0x0004640008000100 */
[----:B--2---:R-:W-:Y:S01]  /*07d0*/  NOP ;  /* 0x0000000000007918 */ /* 0x004fe20000000000 */
.L_x_10:
[----:B------:R-:W2:Y:S01]  /*07e0*/  SHFL.IDX PT, R2, R65, RZ, 0x1f ;  /* 0x00001fff41027589 */ /* 0x000ea200000e0000 */
[----:B------:R-:W-:Y:S01]  /*07f0*/  NOP ;  /* 0x0000000000007918 */ /* 0x000fe20000000000 */
[----:B--2---:R-:W-:-:S13]  /*0800*/  ISETP.NE.AND P0, PT, R2, 0x3, PT ;  /* 0x000000030200780c */ /* 0x004fda0003f05270 */
[----:B------:R-:W-:Y:S05]  /*0810*/  @P0 BRA `(.L_x_11) ;  /* 0x0000000000300947 */ /* 0x000fea0003800000 */
[----:B-1----:R-:W1:Y:S01]  /*0820*/  S2UR UR5, SR_CgaCtaId ;  /* 0x00000000000579c3 */ /* 0x002e620000008800 */
        /* <DEDUP_REMOVED lines=8> */
[----:B-1----:R2:W1:Y:S01]  /*08b0*/  SYNCS.EXCH.64 URZ, [UR5+0x80], UR10 ;  /* 0x0000800a05ff75b2 */ /* 0x0024620008000100 */
[----:B------:R2:W1:Y:S02]  /*08c0*/  SYNCS.EXCH.64 URZ, [UR5+0x88], UR10 ;  /* 0x0000880a05ff75b2 */ /* 0x0004640008000100 */
[----:B--2---:R-:W-:Y:S01]  /*08d0*/  NOP ;  /* 0x0000000000007918 */ /* 0x004fe20000000000 */
.L_x_11:
[----:B------:R-:W2:Y:S01]  /*08e0*/  SHFL.IDX PT, R2, R65, RZ, 0x1f ;  /* 0x00001fff41027589 */ /* 0x000ea200000e0000 */
[----:B------:R-:W-:Y:S01]  /*08f0*/  NOP ;  /* 0x0000000000007918 */ /* 0x000fe20000000000 */
[----:B--2---:R-:W-:-:S13]  /*0900*/  ISETP.NE.AND P0, PT, R2, 0x4, PT ;  /* 0x000000040200780c */ /* 0x004fda0003f05270 */
[----:B------:R-:W-:Y:S05]  /*0910*/  @P0 BRA `(.L_x_12) ;  /* 0x00000000004c0947 */ /* 0x000fea0003800000 */
[----:B-1----:R-:W1:Y:S01]  /*0920*/  S2UR UR5, SR_CgaCtaId ;  /* 0x00000000000579c3 */ /* 0x002e620000008800 */
[----:B------:R-:W-:Y:S01]  /*0930*/  UMOV UR9, 0x100 ;  /* 0x0000010000097882 */ /* 0x000fe20000000000 */
[----:B------:R-:W-:Y:S01]  /*0940*/  UMOV UR7, 0x400 ;  /* 0x0000040000077882 */ /* 0x000fe20000000000 */
[----:B------:R-:W-:Y:S01]  /*0950*/  USEL UR9, UR9, 0xe0, UP2 ;  /* 0x000000e009097887 */ /* 0x000fe20009000000 */
[----:B------:R-:W-:Y:S01]  /*0960*/  UMOV UR4, 0x1 ;  /* 0x0000000100047882 */ /* 0x000fe20000000000 */
[----:B------:R-:W-:Y:S01]  /*0970*/  ELECT P0, URZ, PT ;  /* 0x0000000000ff782f */ /* 0x000fe20003800000 */
[----:B------:R-:W-:-:S04]  /*0980*/  UIADD3 UR10, UPT, UPT, -UR4, 0x100000, URZ ;  /* 0x00100000040a7890 */ /* 0x000fc8000fffe1ff */
[----:B------:R-:W-:Y:S02]  /*0990*/  USHF.L.U32 UR11, UR10, 0xb, URZ ;  /* 0x0000000b0a0b7899 */ /* 0x000fe400080006ff */
[----:B------:R-:W-:Y:S02]  /*09a0*/  USHF.L.U32 UR10, UR10, 0x1, URZ ;  /* 0x000000010a0a7899 */ /* 0x000fe400080006ff */
[----:B------:R-:W-:-:S04]  /*09b0*/  UIADD3 UR12, UPT, UPT, -UR9, 0x100000, URZ ;  /* 0x00100000090c7890 */ /* 0x000fc8000fffe1ff */
[----:B------:R-:W-:Y:S02]  /*09c0*/  USHF.L.U32 UR13, UR12, 0xb, URZ ;  /* 0x0000000b0c0d7899 */ /* 0x000fe400080006ff */
[----:B------:R-:W-:Y:S02]  /*09d0*/  USHF.L.U32 UR12, UR12, 0x1, URZ ;  /* 0x000000010c0c7899 */ /* 0x000fe400080006ff */
[----:B-1----:R-:W-:Y:S01]  /*09e0*/  ULEA UR5, UR5, UR7, 0x18 ;  /* 0x0000000705057291 */ /* 0x002fe2000f8ec0ff */
[----:B------:R-:W1:Y:S11]  /*09f0*/  FENCE.VIEW.ASYNC.S ;  /* 0x00000000000073c6 */ /* 0x000e760000000000 */
[----:B-1----:R2:W1:Y:S01]  /*0a00*/  SYNCS.EXCH.64 URZ, [UR5+0x90], UR10 ;  /* 0x0000900a05ff75b2 */ /* 0x0024620008000100 */
[----:B------:R2:W1:Y:S01]  /*0a10*/  SYNCS.EXCH.64 URZ, [UR5+0xa0], UR12 ;  /* 0x0000a00c05ff75b2 */ /* 0x0004620008000100 */
[----:B------:R2:W1:Y:S01]  /*0a20*/  SYNCS.EXCH.64 URZ, [UR5+0x98], UR10 ;  /* 0x0000980a05ff75b2 */ /* 0x0004620008000100 */
[----:B------:R2:W1:Y:S02]  /*0a30*/  SYNCS.EXCH.64 URZ, [UR5+0xa8], UR12 ;  /* 0x0000a80c05ff75b2 */ /* 0x0004640008000100 */
[----:B--2---:R-:W-:Y:S01]  /*0a40*/  NOP ;  /* 0x0000000000007918 */ /* 0x004fe20000000000 */
.L_x_12:
        /* <DEDUP_REMOVED lines=22> */
[----:B------:R2:W1:Y:S01]  /*0bb0*/  SYNCS.EXCH.64 URZ, [UR7+0xe0], UR4 ;  /* 0x0000e00407ff75b2 */ /* 0x0004620008000100 */
[----:B------:R2:W1:Y:S01]  /*0bc0*/  SYNCS.EXCH.64 URZ, [UR7+0xc8], UR10 ;  /* 0x0000c80a07ff75b2 */ /* 0x0004620008000100 */
[----:B------:R2:W1:Y:S02]  /*0bd0*/  SYNCS.EXCH.64 URZ, [UR7+0xe8], UR4 ;  /* 0x0000e80407ff75b2 */ /* 0x0004640008000100 */
[----:B--2---:R-:W-:Y:S01]  /*0be0*/  NOP ;  /* 0x0000000000007918 */ /* 0x004fe20000000000 */
.L_x_13:
        /* <DEDUP_REMOVED lines=18> */
.L_x_14:
[----:B-1----:R-:W1:Y:S01]  /*0d10*/  S2UR UR5, SR_CTAID.X ;  /* 0x00000000000579c3 */ /* 0x002e620000002500 */
[----:B------:R-:W-:-:S05]  /*0d20*/  CS2R.32 R59, SR_CgaSize ;  /* 0x00000000003b7805 */ /* 0x000fca0000008a00 */
[----:B------:R-:W-:-:S05]  /*0d30*/  IMAD R59, R59, -0xa0, RZ ;  /* 0xffffff603b3b7824 */ /* 0x000fca00078e02ff */
[----:B------:R-:W-:-:S14]  /*0d40*/  R2UR UR9, R59 ;  /* 0x000000003b0972ca */ /* 0x000fdc00000e0000 */
[----:B------:R-:W2:Y:S01]  /*0d50*/  LDCU UR9, c[0x0][UR9+0x2b0] ;  /* 0x00005600090977ac */ /* 0x000ea20008000800 */
[----:B------:R-:W-:Y:S01]  /*0d60*/  NOP ;  /* 0x0000000000007918 */ /* 0x000fe20000000000 */
[----:B------:R-:W-:-:S05]  /*0d70*/  CS2R.32 R59, SR_CgaSize ;  /* 0x00000000003b7805 */ /* 0x000fca0000008a00 */
[----:B------:R-:W-:-:S05]  /*0d80*/  IMAD R59, R59, -0xa0, RZ ;  /* 0xffffff603b3b7824 */ /* 0x000fca00078e02ff */
[----:B------:R-:W-:-:S14]  /*0d90*/  R2UR UR7, R59 ;  /* 0x000000003b0772ca */ /* 0x000fdc00000e0000 */
[----:B------:R-:W3:Y:S01]  /*0da0*/  LDCU UR7, c[0x0][UR7+0x2b4] ;  /* 0x00005680070777ac */ /* 0x000ee20008000800 */
[----:B------:R-:W4:Y:S08]  /*0db0*/  S2UR UR4, SR_CTAID.Y ;  /* 0x00000000000479c3 */ /* 0x000f300000002600 */
[----:B------:R-:W3:Y:S01]  /*0dc0*/  LDC R10, c[0x0][0xb24] ;  /* 0x0002c900ff0a7b82 */ /* 0x000ee20000000800 */
[----:B-1----:R-:W-:-:S02]  /*0dd0*/  I2FP.F32.U32 R59, UR5 ;  /* 0x00000005003b7c45 */ /* 0x002fc40008201000 */
[----:B------:R-:W-:-:S05]  /*0de0*/  CS2R.32 R3, SR_CgaSize ;  /* 0x0000000000037805 */ /* 0x000fca0000008a00 */
[----:B------:R-:W-:-:S06]  /*0df0*/  IMAD R3, R3, -0xa0, RZ ;  /* 0xffffff6003037824 */ /* 0x000fcc00078e02ff */
[----:B------:R-:W1:Y:S01]  /*0e00*/  LDC R3, c[0x0][R3+0x2a0] ;  /* 0x0000a80003037b82 */ /* 0x000e620000000800 */
[----:B------:R-:W-:Y:S01]  /*0e10*/  MOV R21, UR5 ;  /* 0x0000000500157c02 */ /* 0x000fe20008000f00 */
[----:B--2---:R-:W-:Y:S01]  /*0e20*/  FMUL R59, R59, UR9 ;  /* 0x000000093b3b7c20 */ /* 0x004fe20008400000 */
[----:B----4-:R-:W-:Y:S02]  /*0e30*/  I2FP.F32.U32 R58, UR4 ;  /* 0x00000004003a7c45 */ /* 0x010fe40008201000 */
[----:B------:R-:W-:-:S05]  /*0e40*/  CS2R.32 R2, SR_CgaSize ;  /* 0x0000000000027805 */ /* 0x000fca0000008a00 */
[----:B------:R-:W-:-:S06]  /*0e50*/  IMAD R2, R2, -0xa0, RZ ;  /* 0xffffff6002027824 */ /* 0x000fcc00078e02ff */
[----:B------:R-:W2:Y:S01]  /*0e60*/  LDC R2, c[0x0][R2+0x2a4] ;  /* 0x0000a90002027b82 */ /* 0x000ea20000000800 */
[----:B------:R-:W-:Y:S01]  /*0e70*/  MOV R20, UR4 ;  /* 0x0000000400147c02 */ /* 0x000fe20008000f00 */
[----:B------:R-:W4:Y:S01]  /*0e80*/  F2I.U32.TRUNC.NTZ R59, R59 ;  /* 0x0000003b003b7305 */ /* 0x000f22000020f000 */
[----:B---3--:R-:W-:-:S05]  /*0e90*/  FMUL R58, R58, UR7 ;  /* 0x000000073a3a7c20 */ /* 0x008fca0008400000 */
[----:B------:R-:W-:Y:S01]  /*0ea0*/  BAR.SYNC.DEFER_BLOCKING 0x0 ;  /* 0x0000000000007b1d */ /* 0x000fe20000010000 */
[----:B------:R-:W-:-:S05]  /*0eb0*/  ISETP.GE.AND P0, PT, R10, 0x1, PT ;  /* 0x000000010a00780c */ /* 0x000fca0003f06270 */
[----:B------:R-:W3:Y:S02]  /*0ec0*/  F2I.U32.TRUNC.NTZ R58, R58 ;  /* 0x0000003a003a7305 */ /* 0x000ee4000020f000 */
[----:B------:R-:W2:Y:S01]  /*0ed0*/  S2UR UR36, SR_CTAID.Z ;  /* 0x00000000002479c3 */ /* 0x000ea20000002700 */
[----:B----4-:R-:W-:-:S05]  /*0ee0*/  IADD3 R59, PT, PT, -R59, RZ, RZ ;  /* 0x000000ff3b3b7210 */ /* 0x010fca0007ffe1ff */
[----:B-1----:R-:W-:Y:S01]  /*0ef0*/  IMAD R59, R3, R59, UR5 ;  /* 0x00000005033b7e24 */ /* 0x002fe2000f8e023b */
[----:B---3--:R-:W-:-:S05]  /*0f00*/  IADD3 R58, PT, PT, -R58, RZ, RZ ;  /* 0x000000ff3a3a7210 */ /* 0x008fca0007ffe1ff */
[----:B--2---:R-:W-:Y:S01]  /*0f10*/  IMAD R58, R2, R58, UR4 ;  /* 0x00000004023a7e24 */ /* 0x004fe2000f8e023a */
[----:B------:R-:W-:Y:S06]  /*0f20*/  @!P0 BRA `(.L_x_15) ;  /* 0x0000000000b88947 */ /* 0x000fec0003800000 */
[----:B------:R-:W1:Y:S01]  /*0f30*/  LDC.64 R4, c[0x0][0xb18] ;  /* 0x0002c600ff047b82 */ /* 0x000e620000000a00 */
[----:B------:R-:W-:-:S07]  /*0f40*/  ISETP.NE.AND P0, PT, R10, 0x1, PT ;  /* 0x000000010a00780c */ /* 0x000fce0003f05270 */
[----:B------:R-:W2:Y:S08]  /*0f50*/  LDC R9, c[0x0][0xb0c] ;  /* 0x0002c300ff097b82 */ /* 0x000eb00000000800 */
[----:B------:R-:W3:Y:S08]  /*0f60*/  LDC R12, c[0x0][0x370] ;  /* 0x0000dc00ff0c7b82 */ /* 0x000ef00000000800 */
[----:B------:R-:W4:Y:S01]  /*0f70*/  LDC R11, c[0x0][0x374] ;  /* 0x0000dd00ff0b7b82 */ /* 0x000f220000000800 */
[----:B-1----:R-:W-:-:S07]  /*0f80*/  ISETP.NE.AND P1, PT, R4, 0x1, PT ;  /* 0x000000010400780c */ /* 0x002fce0003f25270 */
[----:B------:R-:W3:Y:S01]  /*0f90*/  LDC.64 R6, c[0x0][0xb10] ;  /* 0x0002c400ff067b82 */ /* 0x000ee20000000a00 */
[----:B--2---:R-:W-:-:S07]  /*0fa0*/  ISETP.NE.AND P2, PT, R9, 0x1, PT ;  /* 0x000000010900780c */ /* 0x004fce0003f45270 */
[----:B------:R-:W1:Y:S08]  /*0fb0*/  LDC R8, c[0x0][0xb20] ;  /* 0x0002c800ff087b82 */ /* 0x000e700000000800 */
[----:B------:R-:W2:Y:S01]  /*0fc0*/  LDC.64 R2, c[0x0][0xb28] ;  /* 0x0002ca00ff027b82 */ /* 0x000ea20000000a00 */
[----:B----4-:R-:W-:-:S04]  /*0fd0*/  IMAD.HI.U32 R13, R11, R5, RZ ;  /* 0x000000050b0d7227 */ /* 0x010fc800078e00ff */
[----:B------:R-:W-:-:S04]  /*0fe0*/  IMAD.HI.U32 R5, R20, R5, RZ ;  /* 0x0000000514057227 */ /* 0x000fc800078e00ff */
[----:B---3--:R-:W-:-:S05]  /*0ff0*/  IMAD.HI.U32 R14, R12, R6, RZ ;  /* 0x000000060c0e7227 */ /* 0x008fca00078e00ff */
[-C--:B------:R-:W-:Y:S01]  /*1000*/  @P2 SHF.R.U32.HI R12, RZ, R7.reuse, R14 ;  /* 0x00000007ff0c2219 */ /* 0x080fe2000001160e */
[----:B------:R-:W-:Y:S01]  /*1010*/  IMAD.HI.U32 R14, R21, R6, RZ ;  /* 0x00000006150e7227 */ /* 0x000fe200078e00ff */
[-C--:B-1----:R-:W-:Y:S02]  /*1020*/  @P1 SHF.R.U32.HI R11, RZ, R8.reuse, R13 ;  /* 0x00000008ff0b1219 */ /* 0x082fe4000001160d */
[----:B------:R-:W-:Y:S02]  /*1030*/  SHF.R.U32.HI R5, RZ, R8, R5 ;  /* 0x00000008ff057219 */ /* 0x000fe40000011605 */
[----:B------:R-:W-:Y:S02]  /*1040*/  SHF.R.U32.HI R14, RZ, R7, R14 ;  /* 0x00000007ff0e7219 */ /* 0x000fe4000001160e */
[----:B------:R-:W-:Y:S01]  /*1050*/  SEL R5, R20, R5, !P1 ;  /* 0x0000000514057207 */ /* 0x000fe20004800000 */
[----:B--2---:R-:W-:Y:S01]  /*1060*/  IMAD.HI.U32 R13, R11, R2, RZ ;  /* 0x000000020b0d7227 */ /* 0x004fe200078e00ff */
[----:B------:R-:W-:-:S03]  /*1070*/  SEL R14, R21, R14, !P2 ;  /* 0x0000000e150e7207 */ /* 0x000fc60005000000 */
[----:B------:R-:W-:Y:S01]  /*1080*/  IMAD.HI.U32 R6, R12, R2, RZ ;  /* 0x000000020c067227 */ /* 0x000fe200078e00ff */
[----:B------:R-:W-:-:S04]  /*1090*/  @P0 SHF.R.U32.HI R11, RZ, R3, R13 ;  /* 0x00000003ff0b0219 */ /* 0x000fc8000001160d */
[----:B------:R-:W-:Y:S01]  /*10a0*/  @P0 SHF.R.U32.HI R12, RZ, R3, R6 ;  /* 0x00000003ff0c0219 */ /* 0x000fe20000011606 */
[----:B------:R-:W-:-:S04]  /*10b0*/  IMAD R11, R11, R10, RZ ;  /* 0x0000000a0b0b7224 */ /* 0x000fc800078e02ff */
[----:B------:R-:W-:Y:S01]  /*10c0*/  IMAD R6, R12, R10, RZ ;  /* 0x0000000a0c067224 */ /* 0x000fe200078e02ff */
[----:B------:R-:W-:-:S04]  /*10d0*/  ISETP.GE.AND P1, PT, R5, R11, PT ;  /* 0x0000000b0500720c */ /* 0x000fc80003f26270 */
[----:B------:R-:W-:Y:S01]  /*10e0*/  ISETP.GE.OR P1, PT, R14, R6, P1 ;  /* 0x000000060e00720c */ /* 0x000fe20000f26670 */
[----:B------:R-:W-:-:S05]  /*10f0*/  IMAD.HI.U32 R6, R5, R2, RZ ;  /* 0x0000000205067227 */ /* 0x000fca00078e00ff */
[----:B------:R-:W-:-:S04]  /*1100*/  SHF.R.U32.HI R6, RZ, R3, R6 ;  /* 0x00000003ff067219 */ /* 0x000fc80000011606 */
[----:B------:R-:W-:-:S03]  /*1110*/  SEL R6, R5, R6, !P0 ;  /* 0x0000000605067207 */ /* 0x000fc60004000000 */
[----:B------:R-:W-:Y:S01]  /*1120*/  @!P1 IMAD.HI.U32 R7, R14, R2, RZ ;  /* 0x000000020e079227 */ /* 0x000fe200078e00ff */
[----:B------:R-:W-:-:S04]  /*1130*/  IADD3 R2, PT, PT, -R6, RZ, RZ ;  /* 0x000000ff06027210 */ /* 0x000fc80007ffe1ff */
[----:B------:R-:W-:Y:S01]  /*1140*/  @!P1 SHF.R.U32.HI R3, RZ, R3, R7 ;  /* 0x00000003ff039219 */ /* 0x000fe20000011607 */
[----:B------:R-:W-:Y:S01]  /*1150*/  IMAD R2, R10, R2, R5 ;  /* 0x000000020a027224 */ /* 0x000fe200078e0205 */
[----:B------:R-:W-:Y:S02]  /*1160*/  IADD3 R7, PT, PT, -R5, RZ, RZ ;  /* 0x000000ff05077210 */ /* 0x000fe40007ffe1ff */
[----:B------:R-:W-:-:S03]  /*1170*/  @!P1 SEL R3, R14, R3, !P0 ;  /* 0x000000030e039207 */ /* 0x000fc60004000000 */
[----:B------:R-:W-:Y:S02]  /*1180*/  IMAD R7, R4, R7, R20 ;  /* 0x0000000704077224 */ /* 0x000fe400078e0214 */
[--C-:B------:R-:W-:Y:S02]  /*1190*/  @!P1 IMAD.IADD R6, R6, 0x1, -R3.reuse ;  /* 0x0000000106069824 */ /* 0x100fe400078e0a03 */
[----:B------:R-:W-:Y:S01]  /*11a0*/  @!P1 IMAD R3, R2, R12, R3 ;  /* 0x0000000c02039224 */ /* 0x000fe200078e0203 */
[----:B------:R-:W-:Y:S01]  /*11b0*/  IADD3 R2, PT, PT, -R14, RZ, RZ ;  /* 0x000000ff0e027210 */ /* 0x000fe20007ffe1ff */
[----:B------:R-:W-:Y:S02]  /*11c0*/  @!P1 IMAD R5, R6, R10, R14 ;  /* 0x0000000a06059224 */ /* 0x000fe400078e020e */
[----:B------:R-:W-:Y:S02]  /*11d0*/  @!P1 IMAD.MOV.U32 R14, RZ, RZ, R3 ;  /* 0x000000ffff0e9224 */ /* 0x000fe400078e0003 */
[----:B------:R-:W-:-:S02]  /*11e0*/  IMAD R2, R9, R2, R21 ;  /* 0x0000000209027224 */ /* 0x000fc400078e0215 */
[----:B------:R-:W-:Y:S02]  /*11f0*/  IMAD R20, R5, R4, R7 ;  /* 0x0000000405147224 */ /* 0x000fe400078e0207 */
[----:B------:R-:W-:Y:S02]  /*1200*/  IMAD R21, R14, R9, R2 ;  /* 0x000000090e157224 */ /* 0x000fe400078e0202 */
.L_x_15:
[----:B------:R-:W1:Y:S01]  /*1210*/  LDCU UR4, c[0x0][0xb30] ;  /* 0x00016600ff0477ac */ /* 0x000e620008000800 */
[----:B------:R-:W2:Y:S08]  /*1220*/  S2UR UR37, SR_CgaCtaId ;  /* 0x00000000002579c3 */ /* 0x000eb00000008800 */
[----:B------:R-:W3:Y:S01]  /*1230*/  LDC R26, c[0x0][0xb24] ;  /* 0x0002c900ff1a7b82 */ /* 0x000ee20000000800 */
[----:B-1----:R-:W-:-:S09]  /*1240*/  UISETP.NE.AND UP1, UPT, UR4, 0x1, UPT ;  /* 0x000000010400788c */ /* 0x002fd2000bf25270 */
[----:B--2---:R-:W-:Y:S05]  /*1250*/  BRA.U UP1, `(.L_x_16) ;  /* 0x0000000101407547 */ /* 0x004fea000b800000 */
[----:B------:R-:W1:Y:S08]  /*1260*/  LDC.64 R4, c[0x0][0xb10] ;  /* 0x0002c400ff047b82 */ /* 0x000e700000000a00 */
[----:B------:R-:W2:Y:S08]  /*1270*/  LDC.64 R2, c[0x0][0xb18] ;  /* 0x0002c600ff027b82 */ /* 0x000eb00000000a00 */
[----:B------:R-:W4:Y:S08]  /*1280*/  LDC R6, c[0x0][0xb20] ;  /* 0x0002c800ff067b82 */ /* 0x000f300000000800 */
[----:B------:R-:W3:Y:S01]  /*1290*/  LDC R7, c[0x0][0xb0c] ;  /* 0x0002c300ff077b82 */ /* 0x000ee20000000800 */
[----:B-1----:R-:W-:-:S05]  /*12a0*/  IMAD.HI.U32 R4, R21, R4, RZ ;  /* 0x0000000415047227 */ /* 0x002fca00078e00ff */
[----:B------:R-:W-:Y:S01]  /*12b0*/  SHF.R.U32.HI R4, RZ, R5, R4 ;  /* 0x00000005ff047219 */ /* 0x000fe20000011604 */
[----:B--2---:R-:W-:Y:S01]  /*12c0*/  IMAD.HI.U32 R3, R20, R3, RZ ;  /* 0x0000000314037227 */ /* 0x004fe200078e00ff */
[----:B------:R-:W-:-:S04]  /*12d0*/  ISETP.NE.AND P0, PT, R2, 0x1, PT ;  /* 0x000000010200780c */ /* 0x000fc80003f05270 */
[----:B----4-:R-:W-:-:S04]  /*12e0*/  SHF.R.U32.HI R3, RZ, R6, R3 ;  /* 0x00000006ff037219 */ /* 0x010fc80000011603 */
[----:B------:R-:W-:Y:S02]  /*12f0*/  SEL R3, R20, R3, !P0 ;  /* 0x0000000314037207 */ /* 0x000fe40004000000 */
[----:B---3--:R-:W-:-:S04]  /*1300*/  ISETP.NE.AND P1, PT, R7, 0x1, PT ;  /* 0x000000010700780c */ /* 0x008fc80003f25270 */
[----:B------:R-:W-:-:S05]  /*1310*/  SEL R4, R21, R4, !P1 ;  /* 0x0000000415047207 */ /* 0x000fca0004800000 */
[----:B------:R-:W-:Y:S02]  /*1320*/  IMAD.IADD R5, R3, 0x1, -R4 ;  /* 0x0000000103057824 */ /* 0x000fe400078e0a04 */
[----:B------:R-:W-:Y:S02]  /*1330*/  IMAD.IADD R3, R4, 0x1, -R3 ;  /* 0x0000000104037824 */ /* 0x000fe400078e0a03 */
[----:B------:R-:W-:Y:S02]  /*1340*/  IMAD R21, R5, R7, R21 ;  /* 0x0000000705157224 */ /* 0x000fe400078e0215 */
[----:B------:R-:W-:-:S07]  /*1350*/  IMAD R20, R3, R2, R20 ;  /* 0x0000000203147224 */ /* 0x000fce00078e0214 */
.L_x_16:
[----:B------:R-:W-:Y:S01]  /*1360*/  BAR.SYNC.DEFER_BLOCKING 0x0 ;  /* 0x0000000000007b1d */ /* 0x000fe20000010000 */
[----:B------:R-:W-:Y:S01]  /*1370*/  UISETP.NE.AND UP1, UPT, UR8, 0x2, UPT ;  /* 0x000000020800788c */ /* 0x000fe2000bf25270 */
[----:B------:R-:W-:Y:S02]  /*1380*/  ISETP.NE.OR P5, PT, R0, 0x2, !P5 ;  /* 0x000000020000780c */ /* 0x000fe40006fa5670 */
[----:B------:R-:W-:-:S06]  /*1390*/  LOP3.LUT R2, R70, 0x1f, RZ, 0xc0, !PT ;  /* 0x0000001f46027812 */ /* 0x000fcc00078ec0ff */
[----:B------:R-:W-:Y:S05]  /*13a0*/  BRA.U UP1, `(.L_x_17) ;  /* 0x0000001101787547 */ /* 0x000fea000b800000 */
[----:B------:R-:W1:Y:S01]  /*13b0*/  LDCU UR13, c[0x0][0x38c] ;  /* 0x00007180ff0d77ac */ /* 0x000e620008000800 */
[----:B------:R-:W2:Y:S01]  /*13c0*/  LDC R8, c[0x0][0x370] ;  /* 0x0000dc00ff087b82 */ /* 0x000ea20000000800 */
[----:B------:R-:W-:Y:S01]  /*13d0*/  PLOP3.LUT P1, PT, PT, PT, UP2, 0x80, 0x8 ;  /* 0x000000000008781c */ /* 0x000fe20003f2f028 */
[----:B------:R-:W-:Y:S01]  /*13e0*/  IMAD.MOV.U32 R15, RZ, RZ, 0x1 ;  /* 0x00000001ff0f7424 */ /* 0x000fe200078e00ff */
[----:B------:R-:W-:Y:S01]  /*13f0*/  ISETP.EQ.OR P4, PT, R2, RZ, P5 ;  /* 0x000000ff0200720c */ /* 0x000fe20002f82670 */
[----:B------:R-:W-:Y:S01]  /*1400*/  IMAD.MOV.U32 R14, RZ, RZ, RZ ;  /* 0x000000ffff0e7224 */ /* 0x000fe200078e00ff */
[----:B------:R-:W-:Y:S02]  /*1410*/  PLOP3.LUT P1, PT, P1, PT, PT, 0x8, 0x80 ;  /* 0x000000000080781c */ /* 0x000fe40000f2e170 */
[----:B------:R-:W-:Y:S01]  /*1420*/  CS2R R12, SRZ ;  /* 0x00000000000c7805 */ /* 0x000fe2000001ff00 */
[----:B------:R-:W-:Y:S01]  /*1430*/  IMAD.MOV.U32 R11, RZ, RZ, 0x1 ;  /* 0x00000001ff0b7424 */ /* 0x000fe200078e00ff */
[----:B------:R-:W4:Y:S01]  /*1440*/  LDC R0, c[0x0][0x374] ;  /* 0x0000dd00ff007b82 */ /* 0x000f220000000800 */
[----:B------:R-:W2:Y:S01]  /*1450*/  LDCU.64 UR22, c[0x0][0x348] ;  /* 0x00006900ff1677ac */ /* 0x000ea20008000a00 */
[----:B------:R-:W-:Y:S01]  /*1460*/  UMOV UR6, URZ ;  /* 0x000000ff00067c82 */ /* 0x000fe20008000000 */
[----:B-1----:R-:W-:-:S04]  /*1470*/  UIADD3 UR5, UPT, UPT, UR13, 0x3f, URZ ;  /* 0x0000003f0d057890 */ /* 0x002fc8000fffe0ff */
[----:B------:R-:W-:-:S04]  /*1480*/  USHF.R.S32.HI UR4, URZ, 0x1f, UR5 ;  /* 0x0000001fff047899 */ /* 0x000fc80008011405 */
[----:B------:R-:W-:-:S04]  /*1490*/  ULEA.HI UR4, UR4, UR5, URZ, 0x6 ;  /* 0x0000000504047291 */ /* 0x000fc8000f8f30ff */
[----:B------:R-:W-:Y:S02]  /*14a0*/  USHF.R.S32.HI UR15, URZ, 0x6, UR4 ;  /* 0x00000006ff0f7899 */ /* 0x000fe40008011404 */
[----:B------:R-:W-:Y:S02]  /*14b0*/  UIADD3 UR4, UPT, UPT, UR13, -0x1, URZ ;  /* 0xffffffff0d047890 */ /* 0x000fe4000fffe0ff */
[----:B------:R-:W-:Y:S02]  /*14c0*/  UISETP.LT.U32.AND UP0, UPT, UR15, 0x5, UPT ;  /* 0x000000050f00788c */ /* 0x000fe4000bf01070 */
[----:B------:R-:W-:Y:S02]  /*14d0*/  UISETP.GE.U32.AND UP1, UPT, UR4, -0x7f, UPT ;  /* 0xffffff810400788c */ /* 0x000fe4000bf26070 */
[----:B------:R-:W-:Y:S02]  /*14e0*/  USEL UR14, UR15, 0x5, UP0 ;  /* 0x000000050f0e7887 */ /* 0x000fe40008000000 */
[----:B------:R-:W-:-:S02]  /*14f0*/  UIADD3 UR13, UPT, UPT, UR13, 0x7e, URZ ;  /* 0x0000007e0d0d7890 */ /* 0x000fc4000fffe0ff */
[----:B------:R-:W-:Y:S02]  /*1500*/  UIADD3 UR5, UPT, UPT, UR14, -0x1, URZ ;  /* 0xffffffff0e057890 */ /* 0x000fe4000fffe0ff */
[----:B------:R-:W-:-:S03]  /*1510*/  UIADD3 UR7, UPT, UPT, UR15, -UR14, URZ ;  /* 0x8000000e0f077290 */ /* 0x000fc6000fffe0ff */
[----:B------:R-:W-:-:S04]  /*1520*/  @UP1 UIADD3 UR5, UPT, UPT, UR14, URZ, URZ ;  /* 0x000000ff0e051290 */ /* 0x000fc8000fffe0ff */
[----:B--2---:R-:W-:-:S12]  /*1530*/  UIADD3 UR5, UPT, UPT, UR5, 0x1, URZ ;  /* 0x0000000105057890 */ /* 0x004fd8000fffe0ff */
.L_x_35:
[----:B------:R-:W-:Y:S01]  /*1540*/  UISETP.NE.AND UP0, UPT, UR37, URZ, UPT ;  /* 0x000000ff2500728c */ /* 0x000fe2000bf05270 */
[----:B------:R-:W1:Y:S08]  /*1550*/  S2UR UR37, SR_CgaCtaId ;  /* 0x00000000002579c3 */ /* 0x000e700000008800 */
[----:B------:R-:W-:Y:S05]  /*1560*/  BRA.U UP0, `(.L_x_18) ;  /* 0x0000000100347547 */ /* 0x000fea000b800000 */
[----:B------:R-:W2:Y:S01]  /*1570*/  S2R R2, SR_CgaCtaId ;  /* 0x0000000000027919 */ /* 0x000ea20000008800 */
[----:B------:R-:W-:-:S04]  /*1580*/  MOV R3, 0x400 ;  /* 0x0000040000037802 */ /* 0x000fc80000000f00 */
[----:B--2---:R-:W-:Y:S02]  /*1590*/  LEA R2, R2, R3, 0x18 ;  /* 0x0000000302027211 */ /* 0x004fe400078ec0ff */
[----:B------:R-:W-:-:S03]  /*15a0*/  SHF.L.U32 R3, R11, 0x1f, RZ ;  /* 0x0000001f0b037819 */ /* 0x000fc600000006ff */
[----:B------:R-:W-:-:S04]  /*15b0*/  IMAD R2, R12, 0x8, R2 ;  /* 0x000000080c027824 */ /* 0x000fc800078e0202 */
[----:B------:R-:W2:Y:S02]  /*15c0*/  SYNCS.PHASECHK.TRANS64.TRYWAIT P0, [R2+URZ+0x100], R3 ;  /* 0x00010003020075a7 */ /* 0x000ea400080011ff */
[----:B--2---:R-:W-:Y:S05]  /*15d0*/  @!P0 BRA `(.L_x_19) ;  /* 0x00000058000c8947 */ /* 0x004fea0003800000 */
.L_x_116:
[----:B------:R-:W-:Y:S01]  /*15e0*/  VIADD R12, R12, 0x1 ;  /* 0x000000010c0c7836 */ /* 0x000fe20000000000 */
[----:B------:R2:W-:Y:S04]  /*15f0*/  SYNCS.ARRIVE.TRANS64.A1T0 RZ, [R2+URZ+0xf0], RZ ;  /* 0x0000f0ff02ff79a7 */ /* 0x0005e800081000ff */
[----:B------:R-:W-:-:S04]  /*1600*/  ISETP.NE.AND P0, PT, R12, 0x2, PT ;  /* 0x000000020c00780c */ /* 0x000fc80003f05270 */
[----:B------:R-:W-:Y:S02]  /*1610*/  SEL R12, R12, RZ, P0 ;  /* 0x000000ff0c0c7207 */ /* 0x000fe40000000000 */
[----:B--2---:R-:W-:-:S04]  /*1620*/  SEL R2, RZ, 0x1, P0 ;  /* 0x00000001ff027807 */ /* 0x004fc80000000000 */
[----:B------:R-:W-:-:S07]  /*1630*/  LOP3.LUT R11, R11, R2, RZ, 0x3c, !PT ;  /* 0x000000020b0b7212 */ /* 0x000fce00078e3cff */
.L_x_18:
[----:B------:R-:W-:Y:S01]  /*1640*/  UMOV UR4, 0x400 ;  /* 0x0000040000047882 */ /* 0x000fe20000000000 */
[----:B------:R-:W-:Y:S01]  /*1650*/  SHF.L.U32 R2, R15, 0x1f, RZ ;  /* 0x0000001f0f027819 */ /* 0x000fe200000006ff */
[----:B-1----:R-:W-:Y:S01]  /*1660*/  ULEA UR4, UR37, UR4, 0x18 ;  /* 0x0000000425047291 */ /* 0x002fe2000f8ec0ff */
[----:B------:R-:W-:Y:S01]  /*1670*/  R2UR UR35, R21 ;  /* 0x00000000152372ca */ /* 0x000fe200000e0000 */
[----:B------:R-:W-:Y:S01]  /*1680*/  UISETP.GE.U32.AND UP0, UPT, UR13, 0x7f, UPT ;  /* 0x0000007f0d00788c */ /* 0x000fe2000bf06070 */
[----:B------:R-:W-:Y:S01]  /*1690*/  R2UR UR11, R20 ;  /* 0x00000000140b72ca */ /* 0x000fe200000e0000 */
[----:B------:R-:W-:Y:S01]  /*16a0*/  ULEA UR8, UR6, UR4, 0x3 ;  /* 0x0000000406087291 */ /* 0x000fe2000f8e18ff */
[----:B------:R-:W-:-:S08]  /*16b0*/  UMOV UR24, URZ ;  /* 0x000000ff00187c82 */ /* 0x000fd00008000000 */
[----:B------:R1:W2:Y:S01]  /*16c0*/  SYNCS.PHASECHK.TRANS64.TRYWAIT P0, [UR8+0x28], R2 ;  /* 0x00002802ff0075a7 */ /* 0x0002a20008001108 */
[----:B------:R-:W-:Y:S02]  /*16d0*/  USHF.L.U32 UR35, UR35, 0x6, URZ ;  /* 0x0000000623237899 */ /* 0x000fe400080006ff */
[----:B------:R-:W-:Y:S01]  /*16e0*/  USHF.L.U32 UR11, UR11, 0x6, URZ ;  /* 0x000000060b0b7899 */ /* 0x000fe200080006ff */
[----:B------:R-:W-:Y:S11]  /*16f0*/  BRA.U !UP0, `(.L_x_20) ;  /* 0x0000000108a47547 */ /* 0x000ff6000b800000 */
[----:B------:R-:W-:Y:S01]  /*1700*/  UMOV UR16, URZ ;  /* 0x000000ff00107c82 */ /* 0x000fe20008000000 */
[----:B------:R-:W-:-:S05]  /*1710*/  UMOV UR17, UR6 ;  /* 0x0000000600117c82 */ /* 0x000fca0008000000 */
.L_x_25:
[----:B-1----:R-:W-:Y:S01]  /*1720*/  ULEA UR33, UR17, UR4, 0x3 ;  /* 0x0000000411217291 */ /* 0x002fe2000f8e18ff */
[----:B--2---:R-:W-:Y:S01]  /*1730*/  @!P5 MOV R3, 0x4000 ;  /* 0x000040000003d802 */ /* 0x004fe20000000f00 */
[----:B--2---:R-:W-:Y:S10]  /*1740*/  @P0 BRA `(.L_x_21) ;  /* 0x00000000000c0947 */ /* 0x004ff40003800000 */
[----:B------:R-:W-:-:S04]  /*1750*/  SHF.L.U32 R4, R15, 0x1f, RZ ;  /* 0x0000001f0f047819 */ /* 0x000fc800000006ff */
[----:B------:R-:W2:Y:S02]  /*1760*/  SYNCS.PHASECHK.TRANS64.TRYWAIT P0, [UR33+0x28], R4 ;  /* 0x00002804ff0075a7 */ /* 0x000ea40008001121 */
[----:B--2---:R-:W-:Y:S05]  /*1770*/  @!P0 BRA `(.L_x_22) ;  /* 0x0000005400b88947 */ /* 0x004fea0003800000 */
.L_x_21:
[----:B------:R2:W-:Y:S01]  /*1780*/  @!P5 SYNCS.ARRIVE.TRANS64 RZ, [UR33], R3 ;  /* 0x00000003ffffd9a7 */ /* 0x0005e20008000021 */
[----:B------:R-:W-:Y:S04]  /*1790*/  BSSY.RECONVERGENT B0, `(.L_x_23) ;  /* 0x0000003000007945 */ /* 0x000fe80003800200 */
[----:B------:R-:W-:Y:S05]  /*17a0*/  @P4 BRA `(.L_x_24) ;  /* 0x0000000000044947 */ /* 0x000fea0003800000 */
[----:B------:R-:W-:Y:S05]  /*17b0*/  BPT.TRAP 0x1 ;  /* 0x000000040000795c */ /* 0x000fea0000300000 */
.L_x_24:
[----:B------:R-:W-:Y:S05]  /*17c0*/  BSYNC.RECONVERGENT B0 ;  /* 0x0000000000007941 */ /* 0x000fea0003800200 */
.L_x_23:
[----:B------:R-:W-:Y:S02]  /*17d0*/  UIADD3 UR6, UPT, UPT, UR17, 0x1, URZ ;  /* 0x0000000111067890 */ /* 0x000fe4000fffe0ff */
[----:B------:R-:W-:Y:S02]  /*17e0*/  UIADD3 UR26, UP1, UPT, UR22, 0x80, URZ ;  /* 0x00000080161a7890 */ /* 0x000fe4000ff3e0ff */
[----:B------:R-:W-:Y:S02]  /*17f0*/  UISETP.NE.AND UP0, UPT, UR6, 0x5, UPT ;  /* 0x000000050600788c */ /* 0x000fe4000bf05270 */
[----:B------:R-:W-:Y:S02]  /*1800*/  USHF.L.U32 UR34, UR16, 0x6, URZ ;  /* 0x0000000610227899 */ /* 0x000fe400080006ff */
[----:B------:R-:W-:Y:S02]  /*1810*/  USEL UR9, URZ, 0x1, UP0 ;  /* 0x00000001ff097887 */ /* 0x000fe40008000000 */
[----:B------:R-:W-:-:S02]  /*1820*/  USEL UR6, UR6, URZ, UP0 ;  /* 0x000000ff06067287 */ /* 0x000fc40008000000 */
[----:B------:R-:W-:Y:S02]  /*1830*/  UIADD3 UR20, UP0, UPT, UR22, 0x180, URZ ;  /* 0x0000018016147890 */ /* 0x000fe4000ff1e0ff */
[----:B------:R-:W-:Y:S01]  /*1840*/  ULEA UR8, UR6, UR4, 0x3 ;  /* 0x0000000406087291 */ /* 0x000fe2000f8e18ff */
[----:B------:R-:W-:Y:S01]  /*1850*/  LOP3.LUT R15, R15, UR9, RZ, 0x3c, !PT ;  /* 0x000000090f0f7c12 */ /* 0x000fe2000f8e3cff */
[----:B------:R-:W-:Y:S02]  /*1860*/  UIADD3.X UR27, UPT, UPT, URZ, UR23, URZ, UP1, !UPT ;  /* 0x00000017ff1b7290 */ /* 0x000fe40008ffe4ff */
[----:B------:R-:W-:Y:S01]  /*1870*/  UIADD3.X UR21, UPT, UPT, URZ, UR23, URZ, UP0, !UPT ;  /* 0x00000017ff157290 */ /* 0x000fe200087fe4ff */
[----:B-1----:R-:W-:Y:S01]  /*1880*/  SHF.L.U32 R2, R15, 0x1f, RZ ;  /* 0x0000001f0f027819 */ /* 0x002fe200000006ff */
[----:B------:R-:W-:Y:S01]  /*1890*/  UMOV UR18, 0x0 ;  /* 0x0000000000127882 */ /* 0x000fe20000000000 */
[----:B------:R-:W-:Y:S01]  /*18a0*/  UMOV UR19, 0x10000000 ;  /* 0x1000000000137882 */ /* 0x000fe20000000000 */
[----:B------:R-:W-:Y:S01]  /*18b0*/  UMOV UR12, UR36 ;  /* 0x00000024000c7c82 */ /* 0x000fe20008000000 */
[----:B------:R1:W1:Y:S01]  /*18c0*/  SYNCS.PHASECHK.TRANS64.TRYWAIT P0, [UR8+0x28], R2 ;  /* 0x00002802ff0075a7 */ /* 0x0002620008001108 */
[----:B------:R-:W-:Y:S01]  /*18d0*/  ULEA UR8, UR17, UR4, 0xd ;  /* 0x0000000411087291 */ /* 0x000fe2000f8e68ff */
[----:B------:R-:W-:Y:S01]  /*18e0*/  UMOV UR9, UR33 ;  /* 0x0000002100097c82 */ /* 0x000fe20008000000 */
[----:B------:R-:W-:-:S02]  /*18f0*/  UMOV UR10, UR34 ;  /* 0x00000022000a7c82 */ /* 0x000fc40008000000 */
[----:B------:R-:W-:Y:S02]  /*1900*/  UIADD3 UR32, UPT, UPT, UR8, 0x3400, URZ ;  /* 0x0000340008207890 */ /* 0x000fe4000fffe0ff */
[----:B------:R-:W-:Y:S02]  /*1910*/  UIADD3 UR8, UPT, UPT, UR8, 0xd400, URZ ;  /* 0x0000d40008087890 */ /* 0x000fe4000fffe0ff */
[----:B------:R-:W-:Y:S01]  /*1920*/  UIADD3 UR16, UPT, UPT, UR16, 0x1, URZ ;  /* 0x0000000110107890 */ /* 0x000fe2000fffe0ff */
[----:B------:R-:W-:Y:S01]  /*1930*/  UMOV UR24, UR5 ;  /* 0x0000000500187c82 */ /* 0x000fe20008000000 */
[----:B------:R-:W-:Y:S02]  /*1940*/  UMOV UR17, UR6 ;  /* 0x0000000600117c82 */ /* 0x000fe40008000000 */
[----:B------:R-:W-:Y:S01]  /*1950*/  UISETP.NE.AND UP0, UPT, UR16, UR5, UPT ;  /* 0x000000051000728c */ /* 0x000fe2000bf05270 */
[----:B------:R1:W-:Y:S02]  /*1960*/  UTMALDG.3D [UR32], [UR26], desc[UR18] ;  /* 0x000012201a0075b4 */ /* 0x0003e40008011000 */
[----:B------:R1:W-:Y:S06]  /*1970*/  UTMALDG.3D [UR8], [UR20], desc[UR18] ;  /* 0x00001208140075b4 */ /* 0x0003ec0008011000 */
[----:B------:R-:W-:Y:S05]  /*1980*/  BRA.U UP0, `(.L_x_25) ;  /* 0xfffffffd00647547 */ /* 0x000fea000b83ffff */
.L_x_20:
[----:B-1----:R-:W-:Y:S01]  /*1990*/  ULEA UR8, UR6, UR4, 0x3 ;  /* 0x0000000406087291 */ /* 0x002fe2000f8e18ff */
[----:B------:R-:W-:Y:S01]  /*19a0*/  SHF.L.U32 R2, R15, 0x1f, RZ ;  /* 0x0000001f0f027819 */ /* 0x000fe200000006ff */
[----:B------:R-:W-:Y:S01]  /*19b0*/  @!P1 SYNCS.ARRIVE.TRANS64.A1T0 RZ, [UR4+0x88], RZ ;  /* 0x000088ffffff99a7 */ /* 0x000fe20008100004 */
[----:B------:R-:W-:-:S06]  /*19c0*/  UISETP.GT.AND UP0, UPT, UR15, UR14, UPT ;  /* 0x0000000e0f00728c */ /* 0x000fcc000bf04270 */
[----:B--2---:R1:W2:Y:S03]  /*19d0*/  SYNCS.PHASECHK.TRANS64.TRYWAIT P0, [UR8+0x28], R2 ;  /* 0x00002802ff0075a7 */ /* 0x0042a60008001108 */
[----:B------:R-:W-:Y:S05]  /*19e0*/  BRA.U !UP0, `(.L_x_26) ;  /* 0x0000000108a87547 */ /* 0x000fea000b800000 */
[----:B------:R-:W-:Y:S01]  /*19f0*/  UIADD3 UR21, UPT, UPT, UR7, UR24, URZ ;  /* 0x0000001807157290 */ /* 0x000fe2000fffe0ff */
[----:B------:R-:W-:-:S11]  /*1a00*/  UMOV UR25, UR6 ;  /* 0x0000000600197c82 */ /* 0x000fd60008000000 */
.L_x_31:
[----:B-1----:R-:W-:Y:S01]  /*1a10*/  ULEA UR17, UR25, UR4, 0x3 ;  /* 0x0000000419117291 */ /* 0x002fe2000f8e18ff */
[----:B--2---:R-:W-:Y:S01]  /*1a20*/  @!P5 MOV R3, 0x4000 ;  /* 0x000040000003d802 */ /* 0x004fe20000000f00 */
[----:B--2---:R-:W-:Y:S10]  /*1a30*/  @P0 BRA `(.L_x_27) ;  /* 0x00000000000c0947 */ /* 0x004ff40003800000 */
[----:B------:R-:W-:-:S04]  /*1a40*/  SHF.L.U32 R4, R15, 0x1f, RZ ;  /* 0x0000001f0f047819 */ /* 0x000fc800000006ff */
[----:B------:R-:W2:Y:S02]  /*1a50*/  SYNCS.PHASECHK.TRANS64.TRYWAIT P0, [UR17+0x28], R4 ;  /* 0x00002804ff0075a7 */ /* 0x000ea40008001111 */
[----:B--2---:R-:W-:Y:S05]  /*1a60*/  @!P0 BRA `(.L_x_28) ;  /* 0x0000005400148947 */ /* 0x004fea0003800000 */
.L_x_27:
[----:B------:R2:W-:Y:S01]  /*1a70*/  @!P5 SYNCS.ARRIVE.TRANS64 RZ, [UR17], R3 ;  /* 0x00000003ffffd9a7 */ /* 0x0005e20008000011 */
[----:B------:R-:W-:Y:S04]  /*1a80*/  BSSY.RECONVERGENT B0, `(.L_x_29) ;  /* 0x0000003000007945 */ /* 0x000fe80003800200 */
[----:B------:R-:W-:Y:S05]  /*1a90*/  @P4 BRA `(.L_x_30) ;  /* 0x0000000000044947 */ /* 0x000fea0003800000 */
[----:B------:R-:W-:Y:S05]  /*1aa0*/  BPT.TRAP 0x1 ;  /* 0x000000040000795c */ /* 0x000fea0000300000 */
.L_x_30:
[----:B------:R-:W-:Y:S05]  /*1ab0*/  BSYNC.RECONVERGENT B0 ;  /* 0x0000000000007941 */ /* 0x000fea0003800200 */
.L_x_29:
        /* <DEDUP_REMOVED lines=20> */
[----:B------:R-:W-:Y:S01]  /*1c00*/  UIADD3 UR8, UPT, UPT, UR8, 0xd400, URZ ;  /* 0x0000d40008087890 */ /* 0x000fe2000fffe0ff */
[----:B------:R-:W-:Y:S01]  /*1c10*/  UMOV UR9, UR17 ;  /* 0x0000001100097c82 */ /* 0x000fe20008000000 */
[----:B------:R-:W-:Y:S01]  /*1c20*/  UMOV UR10, UR18 ;  /* 0x00000012000a7c82 */ /* 0x000fe20008000000 */
[----:B------:R-:W-:Y:S01]  /*1c30*/  UIADD3 UR24, UPT, UPT, UR24, 0x1, URZ ;  /* 0x0000000118187890 */ /* 0x000fe2000fffe0ff */
[----:B------:R-:W-:-:S03]  /*1c40*/  UMOV UR25, UR6 ;  /* 0x0000000600197c82 */ /* 0x000fc60008000000 */
[----:B------:R1:W-:Y:S01]  /*1c50*/  UTMALDG.3D [UR16], [UR30], desc[UR26] ;  /* 0x00001a101e0075b4 */ /* 0x0003e20008011000 */
[----:B------:R-:W-:Y:S01]  /*1c60*/  UISETP.NE.AND UP0, UPT, UR24, UR21, UPT ;  /* 0x000000151800728c */ /* 0x000fe2000bf05270 */
[----:B------:R1:W-:Y:S08]  /*1c70*/  UTMALDG.3D [UR8], [UR28], desc[UR26] ;  /* 0x00001a081c0075b4 */ /* 0x0003f00008011000 */
[----:B------:R-:W-:Y:S05]  /*1c80*/  BRA.U UP0, `(.L_x_31) ;  /* 0xfffffffd00607547 */ /* 0x000fea000b83ffff */
.L_x_26:
[C---:B-1----:R-:W-:Y:S01]  /*1c90*/  LEA R2, R14.reuse, UR4, 0x3 ;  /* 0x000000040e027c11 */ /* 0x042fe2000f8e18ff */
[----:B------:R-:W-:Y:S01]  /*1ca0*/  NOP ;  /* 0x0000000000007918 */ /* 0x000fe20000000000 */
[----:B--2---:R-:W-:Y:S02]  /*1cb0*/  SHF.L.U32 R3, R13, 0x1f, RZ ;  /* 0x0000001f0d037819 */ /* 0x004fe400000006ff */
[----:B------:R-:W-:Y:S02]  /*1cc0*/  LEA R4, R14, UR4, 0x4 ;  /* 0x000000040e047c11 */ /* 0x000fe4000f8e20ff */
[----:B------:R-:W1:Y:S02]  /*1cd0*/  SYNCS.PHASECHK.TRANS64.TRYWAIT P0, [R2+URZ+0x90], R3 ;  /* 0x00009003020075a7 */ /* 0x000e6400080011ff */
[----:B-1----:R-:W-:Y:S05]  /*1ce0*/  @!P0 BRA `(.L_x_32) ;  /* 0x00000050008c8947 */ /* 0x002fea0003800000 */
.L_x_119:
[----:B------:R-:W2:Y:S01]  /*1cf0*/  LDS.128 R4, [R4+0x120] ;  /* 0x0001200004047984 */ /* 0x000ea20000000c00 */
[----:B---3--:R-:W-:Y:S01]  /*1d00*/  ISETP.GE.AND P0, PT, R26, 0x1, PT ;  /* 0x000000011a00780c */ /* 0x008fe20003f06270 */
[----:B-1----:R-:W-:Y:S01]  /*1d10*/  VIADD R2, R2, 0xa0 ;  /* 0x000000a002027836 */ /* 0x002fe20000000000 */
[----:B------:R-:W-:Y:S01]  /*1d20*/  @!PT LDS RZ, [RZ] ;  /* 0x00000000fffff984 */ /* 0x000fe20000000800 */
[----:B------:R-:W-:Y:S01]  /*1d30*/  @!PT LDS RZ, [RZ] ;  /* 0x00000000fffff984 */ /* 0x000fe20000000800 */
[----:B------:R-:W-:Y:S01]  /*1d40*/  @!PT LDS RZ, [RZ] ;  /* 0x00000000fffff984 */ /* 0x000fe20000000800 */
[----:B------:R-:W-:Y:S01]  /*1d50*/  @!PT LDS RZ, [RZ] ;  /* 0x00000000fffff984 */ /* 0x000fe20000000800 */
[----:B------:R1:W-:Y:S06]  /*1d60*/  MEMBAR.ALL.CTA ;  /* 0x0000000000007992 */ /* 0x0003ec0000008000 */
[----:B-1----:R-:W1:Y:S01]  /*1d70*/  FENCE.VIEW.ASYNC.S ;  /* 0x00000000000073c6 */ /* 0x002e620000000000 */
[----:B------:R-:W-:-:S04]  /*1d80*/  PRMT R2, RZ, 0x654, R2 ;  /* 0x00000654ff027816 */ /* 0x000fc80000000002 */
[----:B-1----:R1:W-:Y:S01]  /*1d90*/  SYNCS.ARRIVE.TRANS64.RED.A1T0 RZ, [R2+URZ], RZ ;  /* 0x000000ff02ff79a7 */ /* 0x0023e200081004ff */
[----:B--2---:R-:W-:-:S13]  /*1da0*/  LOP3.LUT P2, RZ, R6, 0x1, RZ, 0xc0, !PT ;  /* 0x0000000106ff7812 */ /* 0x004fda000784c0ff */
[----:B------:R-:W-:Y:S01]  /*1db0*/  @P2 SHF.R.U32.HI R3, RZ, 0x10, R5 ;  /* 0x00000010ff032819 */ /* 0x000fe20000011605 */
[----:B------:R-:W-:Y:S01]  /*1dc0*/  VOTEU.ANY UP0, P2 ;  /* 0x0000000000ff7886 */ /* 0x000fe20001000100 */
[----:B------:R-:W-:Y:S02]  /*1dd0*/  @P2 MOV R10, R4 ;  /* 0x00000004000a2202 */ /* 0x000fe40000000f00 */
[----:B------:R-:W-:Y:S02]  /*1de0*/  @P2 R2UR.BROADCAST UR8, R3 ;  /* 0x00000000030822ca */ /* 0x000fe400008e0000 */
[----:B------:R-:W-:-:S11]  /*1df0*/  @P2 LOP3.LUT R9, R5, 0xffff, RZ, 0xc0, !PT ;  /* 0x0000ffff05092812 */ /* 0x000fd600078ec0ff */
[----:B------:R-:W-:Y:S01]  /*1e00*/  @UP0 UMOV UR36, UR8 ;  /* 0x0000000800240c82 */ /* 0x000fe20008000000 */
[----:B-1----:R-:W-:Y:S05]  /*1e10*/  @!P0 BRA `(.L_x_33) ;  /* 0x0000000000b88947 */ /* 0x002fea0003800000 */
[----:B------:R-:W4:Y:S01]  /*1e20*/  LDC.64 R4, c[0x0][0xb18] ;  /* 0x0002c600ff047b82 */ /* 0x000f220000000a00 */
[----:B------:R-:W-:-:S07]  /*1e30*/  ISETP.NE.AND P3, PT, R26, 0x1, PT ;  /* 0x000000011a00780c */ /* 0x000fce0003f65270 */
[----:B------:R-:W1:Y:S08]  /*1e40*/  LDC.64 R6, c[0x0][0xb10] ;  /* 0x0002c400ff067b82 */ /* 0x000e700000000a00 */
[----:B------:R-:W2:Y:S08]  /*1e50*/  LDC R16, c[0x0][0xb20] ;  /* 0x0002c800ff107b82 */ /* 0x000eb00000000800 */
[----:B------:R-:W3:Y:S01]  /*1e60*/  LDC R17, c[0x0][0xb0c] ;  /* 0x0002c300ff117b82 */ /* 0x000ee20000000800 */
[----:B----4-:R-:W-:Y:S01]  /*1e70*/  IMAD.HI.U32 R19, R0, R5, RZ ;  /* 0x0000000500137227 */ /* 0x010fe200078e00ff */
[----:B------:R-:W-:-:S03]  /*1e80*/  ISETP.NE.AND P0, PT, R4, 0x1, PT ;  /* 0x000000010400780c */ /* 0x000fc60003f05270 */
[----:B------:R-:W-:-:S03]  /*1e90*/  IMAD.HI.U32 R5, R9, R5, RZ ;  /* 0x0000000509057227 */ /* 0x000fc600078e00ff */
[----:B------:R-:W4:Y:S01]  /*1ea0*/  LDC.64 R2, c[0x0][0xb28] ;  /* 0x0002ca00ff027b82 */ /* 0x000f220000000a00 */
[----:B-1----:R-:W-:-:S04]  /*1eb0*/  IMAD.HI.U32 R20, R8, R6, RZ ;  /* 0x0000000608147227 */ /* 0x002fc800078e00ff */
[----:B------:R-:W-:Y:S01]  /*1ec0*/  IMAD.HI.U32 R21, R10, R6, RZ ;  /* 0x000000060a157227 */ /* 0x000fe200078e00ff */
[----:B------:R-:W-:Y:S02]  /*1ed0*/  SHF.R.U32.HI R20, RZ, R7, R20 ;  /* 0x00000007ff147219 */ /* 0x000fe40000011614 */
[-C--:B--2---:R-:W-:Y:S02]  /*1ee0*/  SHF.R.U32.HI R19, RZ, R16.reuse, R19 ;  /* 0x00000010ff137219 */ /* 0x084fe40000011613 */
[----:B------:R-:W-:Y:S02]  /*1ef0*/  SHF.R.U32.HI R5, RZ, R16, R5 ;  /* 0x00000010ff057219 */ /* 0x000fe40000011605 */
[----:B------:R-:W-:Y:S02]  /*1f00*/  SEL R19, R0, R19, !P0 ;  /* 0x0000001300137207 */ /* 0x000fe40004000000 */
[----:B------:R-:W-:Y:S02]  /*1f10*/  SHF.R.U32.HI R21, RZ, R7, R21 ;  /* 0x00000007ff157219 */ /* 0x000fe40000011615 */
[----:B---3--:R-:W-:-:S02]  /*1f20*/  ISETP.NE.AND P1, PT, R17, 0x1, PT ;  /* 0x000000011100780c */ /* 0x008fc40003f25270 */
[----:B------:R-:W-:Y:S02]  /*1f30*/  SEL R5, R9, R5, !P0 ;  /* 0x0000000509057207 */ /* 0x000fe40004000000 */
[----:B------:R-:W-:Y:S02]  /*1f40*/  SEL R20, R8, R20, !P1 ;  /* 0x0000001408147207 */ /* 0x000fe40004800000 */
[----:B------:R-:W-:Y:S01]  /*1f50*/  SEL R21, R10, R21, !P1 ;  /* 0x000000150a157207 */ /* 0x000fe20004800000 */
[----:B----4-:R-:W-:-:S04]  /*1f60*/  IMAD.HI.U32 R18, R19, R2, RZ ;  /* 0x0000000213127227 */ /* 0x010fc800078e00ff */
        /* <DEDUP_REMOVED lines=10> */
[----:B------:R-:W-:-:S04]  /*2010*/  @!P0 IMAD.HI.U32 R7, R21, R2, RZ ;  /* 0x0000000215078227 */ /* 0x000fc800078e00ff */
[----:B------:R-:W-:Y:S01]  /*2020*/  IMAD.MOV R2, RZ, RZ, -R6 ;  /* 0x000000ffff027224 */ /* 0x000fe200078e0a06 */
[----:B------:R-:W-:Y:S02]  /*2030*/  @!P0 SHF.R.U32.HI R3, RZ, R3, R7 ;  /* 0x00000003ff038219 */ /* 0x000fe40000011607 */
[----:B------:R-:W-:Y:S01]  /*2040*/  IADD3 R7, PT, PT, -R5, RZ, RZ ;  /* 0x000000ff05077210 */ /* 0x000fe20007ffe1ff */
[----:B------:R-:W-:Y:S01]  /*2050*/  IMAD R2, R26, R2, R5 ;  /* 0x000000021a027224 */ /* 0x000fe200078e0205 */
        /* <DEDUP_REMOVED lines=10> */
.L_x_33:
[----:B------:R-:W1:Y:S02]  /*2100*/  LDCU UR8, c[0x0][0xb30] ;  /* 0x00016600ff0877ac */ /* 0x000e640008000800 */
[----:B-1----:R-:W-:-:S09]  /*2110*/  UISETP.NE.AND UP0, UPT, UR8, 0x1, UPT ;  /* 0x000000010800788c */ /* 0x002fd2000bf05270 */
[----:B------:R-:W-:Y:S05]  /*2120*/  BRA.U UP0, `(.L_x_34) ;  /* 0x0000000100407547 */ /* 0x000fea000b800000 */
[----:B------:R-:W1:Y:S08]  /*2130*/  LDC.64 R4, c[0x0][0xb10] ;  /* 0x0002c400ff047b82 */ /* 0x000e700000000a00 */
[----:B------:R-:W2:Y:S08]  /*2140*/  LDC.64 R2, c[0x0][0xb18] ;  /* 0x0002c600ff027b82 */ /* 0x000eb00000000a00 */
[----:B------:R-:W3:Y:S08]  /*2150*/  LDC R6, c[0x0][0xb20] ;  /* 0x0002c800ff067b82 */ /* 0x000ef00000000800 */
[----:B------:R-:W4:Y:S01]  /*2160*/  LDC R7, c[0x0][0xb0c] ;  /* 0x0002c300ff077b82 */ /* 0x000f220000000800 */
[----:B-1----:R-:W-:-:S05]  /*2170*/  IMAD.HI.U32 R4, R10, R4, RZ ;  /* 0x000000040a047227 */ /* 0x002fca00078e00ff */
[----:B------:R-:W-:Y:S01]  /*2180*/  SHF.R.U32.HI R4, RZ, R5, R4 ;  /* 0x00000005ff047219 */ /* 0x000fe20000011604 */
[----:B--2---:R-:W-:Y:S01]  /*2190*/  IMAD.HI.U32 R3, R9, R3, RZ ;  /* 0x0000000309037227 */ /* 0x004fe200078e00ff */
[----:B------:R-:W-:-:S04]  /*21a0*/  ISETP.NE.AND P0, PT, R2, 0x1, PT ;  /* 0x000000010200780c */ /* 0x000fc80003f05270 */
[----:B---3--:R-:W-:-:S04]  /*21b0*/  SHF.R.U32.HI R3, RZ, R6, R3 ;  /* 0x00000006ff037219 */ /* 0x008fc80000011603 */
[----:B------:R-:W-:Y:S02]  /*21c0*/  SEL R3, R9, R3, !P0 ;  /* 0x0000000309037207 */ /* 0x000fe40004000000 */
[----:B----4-:R-:W-:-:S04]  /*21d0*/  ISETP.NE.AND P1, PT, R7, 0x1, PT ;  /* 0x000000010700780c */ /* 0x010fc80003f25270 */
[----:B------:R-:W-:-:S05]  /*21e0*/  SEL R4, R10, R4, !P1 ;  /* 0x000000040a047207 */ /* 0x000fca0004800000 */
[----:B------:R-:W-:Y:S02]  /*21f0*/  IMAD.IADD R5, R3, 0x1, -R4 ;  /* 0x0000000103057824 */ /* 0x000fe400078e0a04 */
[----:B------:R-:W-:Y:S02]  /*2200*/  IMAD.IADD R3, R4, 0x1, -R3 ;  /* 0x0000000104037824 */ /* 0x000fe400078e0a03 */
[----:B------:R-:W-:Y:S02]  /*2210*/  IMAD R10, R5, R7, R10 ;  /* 0x00000007050a7224 */ /* 0x000fe400078e020a */
[----:B------:R-:W-:-:S07]  /*2220*/  IMAD R9, R3, R2, R9 ;  /* 0x0000000203097224 */ /* 0x000fce00078e0209 */
.L_x_34:
[----:B------:R-:W-:Y:S01]  /*2230*/  VIADD R14, R14, 0x1 ;  /* 0x000000010e0e7836 */ /* 0x000fe20000000000 */
[----:B------:R-:W-:Y:S01]  /*2240*/  PLOP3.LUT P1, PT, PT, PT, PT, 0x80, 0x8 ;  /* 0x000000000008781c */ /* 0x000fe20003f2f070 */
[----:B------:R-:W-:Y:S02]  /*2250*/  IMAD.IADD R21, R10, 0x1, R59 ;  /* 0x000000010a157824 */ /* 0x000fe400078e023b */
[----:B------:R-:W-:Y:S01]  /*2260*/  IMAD.IADD R20, R9, 0x1, R58 ;  /* 0x0000000109147824 */ /* 0x000fe200078e023a */
[----:B------:R-:W-:-:S04]  /*2270*/  ISETP.NE.AND P0, PT, R14, 0x2, PT ;  /* 0x000000020e00780c */ /* 0x000fc80003f05270 */
[----:B------:R-:W-:Y:S02]  /*2280*/  SEL R2, RZ, 0x1, P0 ;  /* 0x00000001ff027807 */ /* 0x000fe40000000000 */
[----:B------:R-:W-:Y:S02]  /*2290*/  SEL R14, R14, RZ, P0 ;  /* 0x000000ff0e0e7207 */ /* 0x000fe40000000000 */
[----:B------:R-:W-:Y:S01]  /*22a0*/  LOP3.LUT R13, R13, R2, RZ, 0x3c, !PT ;  /* 0x000000020d0d7212 */ /* 0x000fe200078e3cff */
[----:B------:R-:W-:Y:S06]  /*22b0*/  @P2 BRA `(.L_x_35) ;  /* 0xfffffff000a02947 */ /* 0x000fec000383ffff */
[----:B------:R-:W-:Y:S01]  /*22c0*/  UIADD3 UR4, UPT, UPT, UR4, 0x28, URZ ;  /* 0x0000002804047890 */ /* 0x000fe2000fffe0ff */
[----:B------:R-:W-:-:S03]  /*22d0*/  SHF.L.U32 R2, R15, 0x1f, RZ ;  /* 0x0000001f0f027819 */ /* 0x000fc600000006ff */
[----:B------:R-:W-:-:S09]  /*22e0*/  ULEA UR5, UR6, UR4, 0x3 ;  /* 0x0000000406057291 */ /* 0x000fd2000f8e18ff */
[----:B------:R-:W1:Y:S02]  /*22f0*/  SYNCS.PHASECHK.TRANS64.TRYWAIT P0, [UR5], R2 ;  /* 0x00000002ff0075a7 */ /* 0x000e640008001105 */
[----:B-1----:R-:W-:Y:S05]  /*2300*/  @!P0 BRA `(.L_x_36) ;  /* 0x0000004c00188947 */ /* 0x002fea0003800000 */
.L_x_121:
[----:B------:R-:W-:-:S04]  /*2310*/  UIADD3 UR6, UPT, UPT, UR6, 0x1, URZ ;  /* 0x0000000106067890 */ /* 0x000fc8000fffe0ff */
[----:B------:R-:W-:-:S04]  /*2320*/  UISETP.NE.AND UP0, UPT, UR6, 0x5, UPT ;  /* 0x000000050600788c */ /* 0x000fc8000bf05270 */
[----:B------:R-:W-:Y:S02]  /*2330*/  USEL UR7, URZ, 0x1, UP0 ;  /* 0x00000001ff077887 */ /* 0x000fe40008000000 */
[----:B------:R-:W-:-:S04]  /*2340*/  USEL UR6, UR6, URZ, UP0 ;  /* 0x000000ff06067287 */ /* 0x000fc80008000000 */
[----:B------:R-:W-:Y:S01]  /*2350*/  ULEA UR5, UR6, UR4, 0x3 ;  /* 0x0000000406057291 */ /* 0x000fe2000f8e18ff */
[----:B-1----:R-:W-:-:S04]  /*2360*/  LOP3.LUT R2, R15, UR7, RZ, 0x3c, !PT ;  /* 0x000000070f027c12 */ /* 0x002fc8000f8e3cff */
[----:B------:R-:W-:-:S04]  /*2370*/  SHF.L.U32 R3, R2, 0x1f, RZ ;  /* 0x0000001f02037819 */ /* 0x000fc800000006ff */
[----:B------:R-:W1:Y:S02]  /*2380*/  SYNCS.PHASECHK.TRANS64.TRYWAIT P0, [UR5], R3 ;  /* 0x00000003ff0075a7 */ /* 0x000e640008001105 */
[----:B-1----:R-:W-:Y:S05]  /*2390*/  @!P0 BRA `(.L_x_37) ;  /* 0x0000004c000c8947 */ /* 0x002fea0003800000 */
.L_x_123:
[----:B------:R-:W-:-:S04]  /*23a0*/  UIADD3 UR6, UPT, UPT, UR6, 0x1, URZ ;  /* 0x0000000106067890 */ /* 0x000fc8000fffe0ff */
[----:B------:R-:W-:-:S04]  /*23b0*/  UISETP.NE.AND UP0, UPT, UR6, 0x5, UPT ;  /* 0x000000050600788c */ /* 0x000fc8000bf05270 */
[----:B------:R-:W-:Y:S02]  /*23c0*/  USEL UR7, URZ, 0x1, UP0 ;  /* 0x00000001ff077887 */ /* 0x000fe40008000000 */
[----:B------:R-:W-:-:S04]  /*23d0*/  USEL UR6, UR6, URZ, UP0 ;  /* 0x000000ff06067287 */ /* 0x000fc80008000000 */
[----:B------:R-:W-:Y:S01]  /*23e0*/  ULEA UR5, UR6, UR4, 0x3 ;  /* 0x0000000406057291 */ /* 0x000fe2000f8e18ff */
[----:B------:R-:W-:-:S04]  /*23f0*/  LOP3.LUT R2, R2, UR7, RZ, 0x3c, !PT ;  /* 0x0000000702027c12 */ /* 0x000fc8000f8e3cff */
[----:B-1----:R-:W-:-:S04]  /*2400*/  SHF.L.U32 R3, R2, 0x1f, RZ ;  /* 0x0000001f02037819 */ /* 0x002fc800000006ff */
[----:B------:R-:W1:Y:S02]  /*2410*/  SYNCS.PHASECHK.TRANS64.TRYWAIT P0, [UR5], R3 ;  /* 0x00000003ff0075a7 */ /* 0x000e640008001105 */
[----:B-1----:R-:W-:Y:S05]  /*2420*/  @!P0 BRA `(.L_x_38) ;  /* 0x0000004c00008947 */ /* 0x002fea0003800000 */
.L_x_125:
        /* <DEDUP_REMOVED lines=9> */
.L_x_127:
[----:B------:R-:W-:-:S04]  /*24c0*/  UIADD3 UR6, UPT, UPT, UR6, 0x1, URZ ;  /* 0x0000000106067890 */ /* 0x000fc8000fffe0ff */
[----:B------:R-:W-:-:S04]  /*24d0*/  UISETP.NE.AND UP0, UPT, UR6, 0x5, UPT ;  /* 0x000000050600788c */ /* 0x000fc8000bf05270 */
[----:B------:R-:W-:Y:S02]  /*24e0*/  USEL UR5, URZ, 0x1, UP0 ;  /* 0x00000001ff057887 */ /* 0x000fe40008000000 */
[----:B------:R-:W-:-:S04]  /*24f0*/  USEL UR6, UR6, URZ, UP0 ;  /* 0x000000ff06067287 */ /* 0x000fc80008000000 */
[----:B------:R-:W-:Y:S01]  /*2500*/  ULEA UR6, UR6, UR4, 0x3 ;  /* 0x0000000406067291 */ /* 0x000fe2000f8e18ff */
[----:B------:R-:W-:-:S04]  /*2510*/  LOP3.LUT R2, R2, UR5, RZ, 0x3c, !PT ;  /* 0x0000000502027c12 */ /* 0x000fc8000f8e3cff */
[----:B------:R-:W-:Y:S01]  /*2520*/  SHF.L.U32 R2, R2, 0x1f, RZ ;  /* 0x0000001f02027819 */ /* 0x000fe200000006ff */
[----:B-1--4-:R-:W-:-:S07]  /*2530*/  IMAD.U32 R0, RZ, RZ, UR6 ;  /* 0x00000006ff007e24 */ /* 0x012fce000f8e00ff */
.L_x_40:
[----:B-1----:R1:W2:Y:S02]  /*2540*/  SYNCS.PHASECHK.TRANS64.TRYWAIT P0, [R0+URZ], R2 ;  /* 0x00000002000075a7 */ /* 0x0022a400080011ff */
[----:B--2---:R-:W-:Y:S05]  /*2550*/  @!P0 NANOSLEEP.SYNCS 0x989680 ;  /* 0x009896800000895d */ /* 0x004fea0003900000 */
[----:B------:R-:W2:Y:S02]  /*2560*/  @!P0 SYNCS.PHASECHK.TRANS64 P0, [R0+URZ], R2 ;  /* 0x00000002000085a7 */ /* 0x000ea400080010ff */
[----:B--2---:R-:W-:Y:S05]  /*2570*/  @P0 EXIT ;  /* 0x000000000000094d */ /* 0x004fea0003800000 */
[----:B------:R-:W-:Y:S05]  /*2580*/  BRA `(.L_x_40) ;  /* 0xfffffffc00ec7947 */ /* 0x000fea000383ffff */
.L_x_17:
[----:B------:R-:W-:-:S04]  /*2590*/  UISETP.NE.AND UP1, UPT, UR37, URZ, UPT ;  /* 0x000000ff2500728c */ /* 0x000fc8000bf25270 */
[----:B------:R-:W-:-:S09]  /*25a0*/  UISETP.NE.OR UP1, UPT, UR8, 0x1, UP1 ;  /* 0x000000010800788c */ /* 0x000fd20008f25670 */
[----:B------:R-:W-:Y:S05]  /*25b0*/  BRA.U UP1, `(.L_x_41) ;  /* 0x0000000501487547 */ /* 0x000fea000b800000 */
[----:B------:R-:W-:Y:S01]  /*25c0*/  ISETP.NE.AND P2, PT, R2, RZ, PT ;  /* 0x000000ff0200720c */ /* 0x000fe20003f45270 */
[----:B------:R-:W-:Y:S01]  /*25d0*/  IMAD.MOV.U32 R12, RZ, RZ, 0x1 ;  /* 0x00000001ff0c7424 */ /* 0x000fe200078e00ff */
[----:B------:R-:W-:Y:S02]  /*25e0*/  CS2R R10, SRZ ;  /* 0x00000000000a7805 */ /* 0x000fe4000001ff00 */
[----:B------:R-:W-:Y:S01]  /*25f0*/  CS2R R8, SRZ ;  /* 0x0000000000087805 */ /* 0x000fe2000001ff00 */
[----:B------:R-:W-:Y:S01]  /*2600*/  UMOV UR4, 0x400 ;  /* 0x0000040000047882 */ /* 0x000fe20000000000 */
[----:B------:R-:W-:Y:S01]  /*2610*/  UMOV UR6, URZ ;  /* 0x000000ff00067c82 */ /* 0x000fe20008000000 */
[----:B------:R-:W-:-:S12]  /*2620*/  ULEA UR37, UR37, UR4, 0x18 ;  /* 0x0000000425257291 */ /* 0x000fd8000f8ec0ff */
.L_x_45:
[----:B------:R-:W-:Y:S02]  /*2630*/  LEA R0, R8, UR37, 0x3 ;  /* 0x0000002508007c11 */ /* 0x000fe4000f8e18ff */
[----:B------:R-:W-:-:S03]  /*2640*/  SHF.L.U32 R4, R9, 0x1f, RZ ;  /* 0x0000001f09047819 */ /* 0x000fc600000006ff */
[----:B------:R-:W-:Y:S01]  /*2650*/  VIADD R5, R0, 0x100 ;  /* 0x0000010000057836 */ /* 0x000fe20000000000 */
[----:B------:R-:W1:Y:S02]  /*2660*/  SYNCS.PHASECHK.TRANS64.TRYWAIT P0, [R0+URZ+0xf0], R4 ;  /* 0x0000f004000075a7 */ /* 0x000e6400080011ff */
[----:B-1----:R-:W-:Y:S05]  /*2670*/  @!P0 BRA `(.L_x_42) ;  /* 0x00000048009c8947 */ /* 0x002fea0003800000 */
.L_x_128:
[----:B------:R-:W-:Y:S01]  /*2680*/  ULEA UR5, UR6, UR37, 0x3 ;  /* 0x0000002506057291 */ /* 0x000fe2000f8e18ff */
[----:B-1----:R-:W-:Y:S01]  /*2690*/  PRMT R0, RZ, 0x654, R5 ;  /* 0x00000654ff007816 */ /* 0x002fe20000000005 */
[----:B------:R-:W-:Y:S01]  /*26a0*/  @!P2 IMAD.MOV.U32 R4, RZ, RZ, 0x10 ;  /* 0x00000010ff04a424 */ /* 0x000fe200078e00ff */
[----:B------:R-:W-:Y:S01]  /*26b0*/  SHF.L.U32 R5, R12, 0x1f, RZ ;  /* 0x0000001f0c057819 */ /* 0x000fe200000006ff */
[----:B------:R-:W-:Y:S01]  /*26c0*/  UIADD3 UR4, UPT, UPT, UR5, 0x90, URZ ;  /* 0x0000009005047890 */ /* 0x000fe2000fffe0ff */
[----:B------:R1:W-:Y:S05]  /*26d0*/  SYNCS.ARRIVE.TRANS64.RED.A1T0 RZ, [R0+URZ], RZ ;  /* 0x000000ff00ff79a7 */ /* 0x0003ea00081004ff */
[----:B------:R-:W-:Y:S01]  /*26e0*/  IMAD.U32 R6, RZ, RZ, UR4 ;  /* 0x00000004ff067e24 */ /* 0x000fe2000f8e00ff */
[----:B------:R-:W2:Y:S04]  /*26f0*/  SYNCS.PHASECHK.TRANS64.TRYWAIT P0, [UR5+0xa0], R5 ;  /* 0x0000a005ff0075a7 */ /* 0x000ea80008001105 */
[----:B------:R-:W-:Y:S01]  /*2700*/  PRMT R6, R2, 0x654, R6 ;  /* 0x0000065402067816 */ /* 0x000fe20000000006 */
[----:B-12---:R-:W-:Y:S06]  /*2710*/  @!P0 BRA `(.L_x_43) ;  /* 0x0000004800888947 */ /* 0x006fec0003800000 */
.L_x_130:
[----:B------:R-:W-:Y:S01]  /*2720*/  ULEA UR4, UR6, UR37, 0x4 ;  /* 0x0000002506047291 */ /* 0x000fe2000f8e20ff */
[----:B------:R-:W-:Y:S01]  /*2730*/  SEL R3, R6, R3, !P2 ;  /* 0x0000000306037207 */ /* 0x000fe20005000000 */
[----:B------:R-:W-:Y:S01]  /*2740*/  UIADD3 UR5, UPT, UPT, UR5, 0x90, URZ ;  /* 0x0000009005057890 */ /* 0x000fe2000fffe0ff */
[----:B-1----:R-:W-:Y:S01]  /*2750*/  LEA R0, R11, UR37, 0x3 ;  /* 0x000000250b007c11 */ /* 0x002fe2000f8e18ff */
[----:B------:R-:W-:Y:S01]  /*2760*/  UIADD3 UR4, UPT, UPT, UR4, 0x120, URZ ;  /* 0x0000012004047890 */ /* 0x000fe2000fffe0ff */
[----:B------:R1:W-:Y:S01]  /*2770*/  @!P2 SYNCS.ARRIVE.TRANS64.RED RZ, [R3+URZ], R4 ;  /* 0x0000000403ffa9a7 */ /* 0x0003e200080004ff */
[----:B------:R-:W-:Y:S01]  /*2780*/  UIADD3 UR6, UPT, UPT, UR6, 0x1, URZ ;  /* 0x0000000106067890 */ /* 0x000fe2000fffe0ff */
[----:B------:R-:W-:-:S03]  /*2790*/  VIADD R8, R8, 0x1 ;  /* 0x0000000108087836 */ /* 0x000fc60000000000 */
[----:B------:R-:W-:Y:S02]  /*27a0*/  UISETP.NE.AND UP0, UPT, UR6, 0x2, UPT ;  /* 0x000000020600788c */ /* 0x000fe4000bf05270 */
[----:B------:R-:W-:Y:S01]  /*27b0*/  ISETP.NE.AND P0, PT, R8, 0x2, PT ;  /* 0x000000020800780c */ /* 0x000fe20003f05270 */
[----:B------:R-:W-:Y:S06]  /*27c0*/  UGETNEXTWORKID.BROADCAST [UR4], [UR5] ;  /* 0x00000000040073ca */ /* 0x000fec0008000100 */
[----:B------:R-:W-:Y:S02]  /*27d0*/  USEL UR4, URZ, 0x1, UP0 ;  /* 0x00000001ff047887 */ /* 0x000fe40008000000 */
[----:B------:R-:W-:-:S04]  /*27e0*/  USEL UR6, UR6, URZ, UP0 ;  /* 0x000000ff06067287 */ /* 0x000fc80008000000 */
[----:B------:R-:W-:Y:S02]  /*27f0*/  LOP3.LUT R12, R12, UR4, RZ, 0x3c, !PT ;  /* 0x000000040c0c7c12 */ /* 0x000fe4000f8e3cff */
[----:B-1----:R-:W-:-:S04]  /*2800*/  SHF.L.U32 R4, R10, 0x1f, RZ ;  /* 0x0000001f0a047819 */ /* 0x002fc800000006ff */
[----:B------:R-:W1:Y:S02]  /*2810*/  SYNCS.PHASECHK.TRANS64.TRYWAIT P1, [R0+URZ+0x90], R4 ;  /* 0x00009004000075a7 */ /* 0x000e6400080211ff */
[----:B-1----:R-:W-:Y:S05]  /*2820*/  @!P1 BRA `(.L_x_44) ;  /* 0x00000048005c9947 */ /* 0x002fea0003800000 */
.L_x_131:
[C---:B-1----:R-:W-:Y:S01]  /*2830*/  LEA R4, R11.reuse, UR37, 0x4 ;  /* 0x000000250b047c11 */ /* 0x042fe2000f8e20ff */
[----:B------:R-:W-:Y:S01]  /*2840*/  VIADD R0, R0, 0xa0 ;  /* 0x000000a000007836 */ /* 0x000fe20000000000 */
[----:B------:R-:W-:Y:S01]  /*2850*/  SEL R8, R8, RZ, P0 ;  /* 0x000000ff08087207 */ /* 0x000fe20000000000 */
[----:B------:R-:W-:-:S03]  /*2860*/  VIADD R11, R11, 0x1 ;  /* 0x000000010b0b7836 */ /* 0x000fc60000000000 */
[----:B------:R-:W1:Y:S01]  /*2870*/  LDS.128 R4, [R4+0x120] ;  /* 0x0001200004047984 */ /* 0x000e620000000c00 */
[----:B------:R-:W-:Y:S02]  /*2880*/  PRMT R0, RZ, 0x654, R0 ;  /* 0x00000654ff007816 */ /* 0x000fe40000000000 */
[C---:B------:R-:W-:Y:S01]  /*2890*/  ISETP.NE.AND P1, PT, R11.reuse, 0x2, PT ;  /* 0x000000020b00780c */ /* 0x040fe20003f25270 */
[----:B------:R-:W-:Y:S01]  /*28a0*/  @!PT LDS RZ, [RZ] ;  /* 0x00000000fffff984 */ /* 0x000fe20000000800 */
[----:B------:R-:W-:Y:S01]  /*28b0*/  @!PT LDS RZ, [RZ] ;  /* 0x00000000fffff984 */ /* 0x000fe20000000800 */
[----:B------:R-:W-:Y:S01]  /*28c0*/  @!PT LDS RZ, [RZ] ;  /* 0x00000000fffff984 */ /* 0x000fe20000000800 */
[----:B------:R-:W-:Y:S01]  /*28d0*/  @!PT LDS RZ, [RZ] ;  /* 0x00000000fffff984 */ /* 0x000fe20000000800 */
[----:B------:R2:W-:Y:S06]  /*28e0*/  MEMBAR.ALL.CTA ;  /* 0x0000000000007992 */ /* 0x0005ec0000008000 */
[----:B--2---:R-:W2:Y:S01]  /*28f0*/  FENCE.VIEW.ASYNC.S ;  /* 0x00000000000073c6 */ /* 0x004ea20000000000 */
[----:B------:R-:W-:Y:S01]  /*2900*/  SEL R11, R11, RZ, P1 ;  /* 0x000000ff0b0b7207 */ /* 0x000fe20000800000 */
[----:B--2---:R2:W-:Y:S01]  /*2910*/  SYNCS.ARRIVE.TRANS64.RED.A1T0 RZ, [R0+URZ], RZ ;  /* 0x000000ff00ff79a7 */ /* 0x0045e200081004ff */
[----:B-1----:R-:W-:-:S02]  /*2920*/  LOP3.LUT P3, RZ, R6, 0x1, RZ, 0xc0, !PT ;  /* 0x0000000106ff7812 */ /* 0x002fc4000786c0ff */
[----:B------:R-:W-:-:S04]  /*2930*/  SEL R4, RZ, 0x1, P1 ;  /* 0x00000001ff047807 */ /* 0x000fc80000800000 */
[----:B------:R-:W-:Y:S02]  /*2940*/  LOP3.LUT R10, R10, R4, RZ, 0x3c, !PT ;  /* 0x000000040a0a7212 */ /* 0x000fe400078e3cff */
[----:B--2---:R-:W-:-:S04]  /*2950*/  SEL R0, RZ, 0x1, P0 ;  /* 0x00000001ff007807 */ /* 0x004fc80000000000 */
[----:B------:R-:W-:Y:S01]  /*2960*/  LOP3.LUT R9, R9, R0, RZ, 0x3c, !PT ;  /* 0x0000000009097212 */ /* 0x000fe200078e3cff */
[----:B------:R-:W-:Y:S06]  /*2970*/  @P3 BRA `(.L_x_45) ;  /* 0xfffffffc002c3947 */ /* 0x000fec000383ffff */
[----:B------:R-:W-:Y:S01]  /*2980*/  ULEA UR5, UR6, UR37, 0x3 ;  /* 0x0000002506057291 */ /* 0x000fe2000f8e18ff */
[----:B------:R-:W-:-:S08]  /*2990*/  SHF.L.U32 R2, R12, 0x1f, RZ ;  /* 0x0000001f0c027819 */ /* 0x000fd000000006ff */
[----:B------:R-:W1:Y:S02]  /*29a0*/  SYNCS.PHASECHK.TRANS64 P0, [UR5+0xa0], R2 ;  /* 0x0000a002ff0075a7 */ /* 0x000e640008001005 */
[----:B-1----:R-:W-:Y:S05]  /*29b0*/  @P0 BRA `(.L_x_46) ;  /* 0x0000000000080947 */ /* 0x002fea0003800000 */
[----:B------:R-:W1:Y:S02]  /*29c0*/  SYNCS.PHASECHK.TRANS64.TRYWAIT P0, [UR5+0xa0], R2 ;  /* 0x0000a002ff0075a7 */ /* 0x000e640008001105 */
[----:B-1----:R-:W-:Y:S05]  /*29d0*/  @!P0 BRA `(.L_x_47) ;  /* 0x0000004800048947 */ /* 0x002fea0003800000 */
.L_x_46:
[----:B------:R-:W-:-:S04]  /*29e0*/  UIADD3 UR4, UPT, UPT, UR6, 0x1, URZ ;  /* 0x0000000106047890 */ /* 0x000fc8000fffe0ff */
[----:B------:R-:W-:-:S04]  /*29f0*/  UISETP.NE.AND UP0, UPT, UR4, 0x2, UPT ;  /* 0x000000020400788c */ /* 0x000fc8000bf05270 */
[----:B------:R-:W-:Y:S02]  /*2a00*/  USEL UR7, URZ, 0x1, UP0 ;  /* 0x00000001ff077887 */ /* 0x000fe40008000000 */
[----:B------:R-:W-:-:S04]  /*2a10*/  USEL UR4, UR4, URZ, UP0 ;  /* 0x000000ff04047287 */ /* 0x000fc80008000000 */
[----:B------:R-:W-:Y:S01]  /*2a20*/  ULEA UR4, UR4, UR37, 0x3 ;  /* 0x0000002504047291 */ /* 0x000fe2000f8e18ff */
[----:B-1----:R-:W-:-:S04]  /*2a30*/  LOP3.LUT R2, R12, UR7, RZ, 0x3c, !PT ;  /* 0x000000070c027c12 */ /* 0x002fc8000f8e3cff */
[----:B------:R-:W-:-:S04]  /*2a40*/  SHF.L.U32 R0, R2, 0x1f, RZ ;  /* 0x0000001f02007819 */ /* 0x000fc800000006ff */
[----:B------:R-:W1:Y:S02]  /*2a50*/  SYNCS.PHASECHK.TRANS64 P0, [UR4+0xa0], R0 ;  /* 0x0000a000ff0075a7 */ /* 0x000e640008001004 */
[----:B-1----:R-:W-:Y:S05]  /*2a60*/  @P0 EXIT ;  /* 0x000000000000094d */ /* 0x002fea0003800000 */
[----:B------:R-:W-:Y:S02]  /*2a70*/  SHF.L.U32 R2, R2, 0x1f, RZ ;  /* 0x0000001f02027819 */ /* 0x000fe400000006ff */
[----:B------:R-:W-:-:S07]  /*2a80*/  MOV R0, UR4 ;  /* 0x0000000400007c02 */ /* 0x000fce0008000f00 */
.L_x_48:
[----:B-1----:R1:W2:Y:S02]  /*2a90*/  SYNCS.PHASECHK.TRANS64.TRYWAIT P0, [R0+URZ+0xa0], R2 ;  /* 0x0000a002000075a7 */ /* 0x0022a400080011ff */
[----:B--2---:R-:W-:Y:S05]  /*2aa0*/  @!P0 NANOSLEEP.SYNCS 0x989680 ;  /* 0x009896800000895d */ /* 0x004fea0003900000 */
[----:B------:R-:W2:Y:S02]  /*2ab0*/  @!P0 SYNCS.PHASECHK.TRANS64 P0, [R0+URZ+0xa0], R2 ;  /* 0x0000a002000085a7 */ /* 0x000ea400080010ff */
[----:B--2---:R-:W-:Y:S05]  /*2ac0*/  @P0 EXIT ;  /* 0x000000000000094d */ /* 0x004fea0003800000 */
[----:B------:R-:W-:Y:S05]  /*2ad0*/  BRA `(.L_x_48) ;  /* 0xfffffffc00ec7947 */ /* 0x000fea000383ffff */
.L_x_41:
[----:B------:R-:W-:-:S09]  /*2ae0*/  UISETP.NE.AND UP1, UPT, UR8, URZ, UPT ;  /* 0x000000ff0800728c */ /* 0x000fd2000bf25270 */
[----:B------:R-:W-:Y:S05]  /*2af0*/  BRA.U UP1, `(.L_x_49) ;  /* 0x0000000d01cc7547 */ /* 0x000fea000b800000 */
[----:B------:R-:W-:Y:S01]  /*2b00*/  UMOV UR4, 0x40 ;  /* 0x0000004000047882 */ /* 0x000fe20000000000 */
[----:B------:R-:W-:Y:S01]  /*2b10*/  NOP ;  /* 0x0000000000007918 */ /* 0x000fe20000000000 */
[----:B------:R-:W-:Y:S01]  /*2b20*/  ULEA UR4, UR37, UR4, 0x18 ;  /* 0x0000000425047291 */ /* 0x000fe2000f8ec0ff */
[----:B------:R-:W-:Y:S02]  /*2b30*/  UMOV UR5, 0x400 ;  /* 0x0000040000057882 */ /* 0x000fe40000000000 */
[----:B------:R-:W-:-:S06]  /*2b40*/  ULEA UR37, UR37, UR5, 0x18 ;  /* 0x0000000525257291 */ /* 0x000fcc000f8ec0ff */
[----:B------:R-:W1:Y:S02]  /*2b50*/  LDS.U8 R0, [UR4+0x1c] ;  /* 0x00001c04ff007984 */ /* 0x000e640008000000 */
[----:B-1----:R-:W-:-:S13]  /*2b60*/  ISETP.NE.AND P0, PT, R0, RZ, PT ;  /* 0x000000ff0000720c */ /* 0x002fda0003f05270 */
[----:B------:R-:W-:Y:S05]  /*2b70*/  @P0 BRA `(.L_x_50) ;  /* 0x0000000000580947 */ /* 0x000fea0003800000 */
[----:B------:R-:W-:-:S13]  /*2b80*/  ELECT P0, URZ, PT ;  /* 0x0000000000ff782f */ /* 0x000fda0003800000 */
[----:B------:R-:W-:Y:S05]  /*2b90*/  @!P0 BRA `(.L_x_51) ;  /* 0x0000000000608947 */ /* 0x000fea0003800000 */
[----:B------:R-:W-:Y:S01]  /*2ba0*/  UMOV UR5, 0x10 ;  /* 0x0000001000057882 */ /* 0x000fe20000000000 */
[----:B------:R-:W-:Y:S01]  /*2bb0*/  HFMA2 R0, -RZ, RZ, 0, 5.9604644775390625e-08 ;  /* 0x00000001ff007431 */ /* 0x000fe200000001ff */
[----:B------:R-:W-:-:S03]  /*2bc0*/  MOV R2, 0xffff ;  /* 0x0000ffff00027802 */ /* 0x000fc60000000f00 */
[----:B------:R-:W-:Y:S04]  /*2bd0*/  DEPBAR.LE SB1, 0x36 ;  /* 0x00009d800000791a */ /* 0x000fe80000000000 */
[----:B------:R-:W1:Y:S02]  /*2be0*/  UTCATOMSWS.FIND_AND_SET.ALIGN UP0, UR5, UR5 ;  /* 0x00000005000575e3 */ /* 0x000e640008000800 */
[----:B-1----:R-:W-:Y:S01]  /*2bf0*/  MOV R3, UR5 ;  /* 0x0000000500037c02 */ /* 0x002fe20008000f00 */
[----:B------:R-:W-:Y:S06]  /*2c00*/  BRA.U UP0, `(.L_x_52) ;  /* 0x0000000100187547 */ /* 0x000fec000b800000 */
.L_x_53:
[----:B------:R-:W-:Y:S05]  /*2c10*/  NANOSLEEP 0x64 ;  /* 0x000000640000795d */ /* 0x000fea0003800000 */
[----:B------:R-:W-:-:S05]  /*2c20*/  UMOV UR5, 0x10 ;  /* 0x0000001000057882 */ /* 0x000fca0000000000 */
[----:B------:R-:W-:Y:S04]  /*2c30*/  DEPBAR.LE SB1, 0x36 ;  /* 0x00009d800000791a */ /* 0x000fe80000000000 */
[----:B------:R-:W1:Y:S02]  /*2c40*/  UTCATOMSWS.FIND_AND_SET.ALIGN UP0, UR5, UR5 ;  /* 0x00000005000575e3 */ /* 0x000e640008000800 */
[----:B-1----:R-:W-:Y:S01]  /*2c50*/  MOV R3, UR5 ;  /* 0x0000000500037c02 */ /* 0x002fe20008000f00 */
[----:B------:R-:W-:Y:S05]  /*2c60*/  BRA.U !UP0, `(.L_x_53) ;  /* 0xfffffffd08e87547 */ /* 0x000fea000b83ffff */
.L_x_52:
[-C--:B------:R-:W-:Y:S02]  /*2c70*/  SHF.L.U32 R2, R2, R3.reuse, RZ ;  /* 0x0000000302027219 */ /* 0x080fe400000006ff */
[----:B------:R-:W-:Y:S01]  /*2c80*/  SHF.L.U32 R0, R0, R3, RZ ;  /* 0x0000000300007219 */ /* 0x000fe200000006ff */
[----:B------:R-:W-:Y:S02]  /*2c90*/  IMAD.SHL.U32 R3, R3, 0x20, RZ ;  /* 0x0000002003037824 */ /* 0x000fe400078e00ff */
[----:B------:R1:W-:Y:S04]  /*2ca0*/  ATOMS.OR RZ, [UR4+0x14], R2 ;  /* 0x00001402ffff798c */ /* 0x0003e8000b000004 */
[----:B------:R1:W-:Y:S04]  /*2cb0*/  ATOMS.OR RZ, [UR4+0x18], R0 ;  /* 0x00001800ffff798c */ /* 0x0003e8000b000004 */
[----:B------:R1:W-:Y:S01]  /*2cc0*/  STS [UR37+0x140], R3 ;  /* 0x00014003ff007988 */ /* 0x0003e20008000825 */
[----:B------:R-:W-:Y:S05]  /*2cd0*/  BRA `(.L_x_51) ;  /* 0x0000000000107947 */ /* 0x000fea0003800000 */
.L_x_50:
[----:B------:R-:W-:Y:S02]  /*2ce0*/  MOV R0, 0xffffffff ;  /* 0xffffffff00007802 */ /* 0x000fe40000000f00 */
[----:B------:R-:W-:-:S03]  /*2cf0*/  MOV R2, 0x2d20 ;  /* 0x00002d2000027802 */ /* 0x000fc60000000f00 */
[----:B------:R1:W-:Y:S04]  /*2d00*/  STS [UR37+0x140], R0 ;  /* 0x00014000ff007988 */ /* 0x0003e80008000825 */
[----:B-1-3-5:R-:W-:Y:S05]  /*2d10*/  CALL.REL.NOINC `($__internal_1_$__cuda_sm10x_tcgen05_guardrail_trap_phase_invalid_during_alloc) ;  /* 0x0000004800d87944 */ /* 0x02afea0003c00000 */
.L_x_51:
[----:B------:R-:W-:Y:S05]  /*2d20*/  WARPSYNC.ALL ;  /* 0x0000000000007948 */ /* 0x000fea0003800000 */
[----:B------:R-:W2:Y:S01]  /*2d30*/  S2UR UR5, SR_CgaCtaId ;  /* 0x00000000000579c3 */ /* 0x000ea20000008800 */
[----:B------:R-:W-:Y:S01]  /*2d40*/  UMOV UR4, 0x400 ;  /* 0x0000040000047882 */ /* 0x000fe20000000000 */
[----:B------:R-:W-:-:S06]  /*2d50*/  NOP ;  /* 0x0000000000007918 */ /* 0x000fcc0000000000 */
[----:B------:R-:W-:Y:S06]  /*2d60*/  BAR.ARV 0x6, 0xa0 ;  /* 0x0182800000007b1d */ /* 0x000fec0000002000 */
[----:B------:R-:W4:Y:S01]  /*2d70*/  LDCU UR7, c[0x0][0x38c] ;  /* 0x00007180ff0777ac */ /* 0x000f220008000800 */
[----:B------:R-:W-:Y:S01]  /*2d80*/  IMAD.MOV.U32 R11, RZ, RZ, 0x1 ;  /* 0x00000001ff0b7424 */ /* 0x000fe200078e00ff */
[----:B------:R-:W-:Y:S01]  /*2d90*/  CS2R R8, SRZ ;  /* 0x0000000000087805 */ /* 0x000fe2000001ff00 */
[----:B------:R-:W-:Y:S01]  /*2da0*/  IMAD.MOV.U32 R10, RZ, RZ, RZ ;  /* 0x000000ffff0a7224 */ /* 0x000fe200078e00ff */
[----:B------:R-:W3:Y:S01]  /*2db0*/  LDCU UR6, c[0x0][0x38c] ;  /* 0x00007180ff0677ac */ /* 0x000ee20008000800 */
[----:B------:R-:W-:Y:S01]  /*2dc0*/  UMOV UR15, URZ ;  /* 0x000000ff000f7c82 */ /* 0x000fe20008000000 */
[----:B------:R-:W-:Y:S01]  /*2dd0*/  UMOV UR14, URZ ;  /* 0x000000ff000e7c82 */ /* 0x000fe20008000000 */
[----:B--2---:R-:W-:Y:S01]  /*2de0*/  ULEA UR5, UR5, UR4, 0x18 ;  /* 0x0000000405057291 */ /* 0x004fe2000f8ec0ff */
[----:B------:R-:W-:Y:S01]  /*2df0*/  UMOV UR24, 0x0 ;  /* 0x0000000000187882 */ /* 0x000fe20000000000 */
[----:B------:R-:W-:-:S02]  /*2e00*/  UMOV UR25, 0x4100490 ;  /* 0x0410049000197882 */ /* 0x000fc40000000000 */
[----:B------:R-:W-:Y:S02]  /*2e10*/  UIADD3 UR10, UPT, UPT, UR5, 0x3400, URZ ;  /* 0x00003400050a7890 */ /* 0x000fe4000fffe0ff */
[----:B------:R-:W-:Y:S02]  /*2e20*/  UIADD3 UR11, UPT, UPT, UR5, 0xd400, URZ ;  /* 0x0000d400050b7890 */ /* 0x000fe4000fffe0ff */
[----:B----4-:R-:W-:Y:S01]  /*2e30*/  UIADD3 UR7, UPT, UPT, UR7, 0x3f, URZ ;  /* 0x0000003f07077890 */ /* 0x010fe2000fffe0ff */
[----:B-1----:R-:W1:Y:S01]  /*2e40*/  LDS R0, [UR5+0x140] ;  /* 0x00014005ff007984 */ /* 0x002e620008000800 */
[----:B------:R-:W-:Y:S02]  /*2e50*/  USHF.R.U32.HI UR10, URZ, 0x4, UR10 ;  /* 0x00000004ff0a7899 */ /* 0x000fe4000801160a */
[----:B------:R-:W-:Y:S02]  /*2e60*/  USHF.R.S32.HI UR4, URZ, 0x1f, UR7 ;  /* 0x0000001fff047899 */ /* 0x000fe40008011407 */
[----:B------:R-:W-:-:S02]  /*2e70*/  USHF.R.U32.HI UR11, URZ, 0x4, UR11 ;  /* 0x00000004ff0b7899 */ /* 0x000fc4000801160b */
[----:B------:R-:W-:Y:S02]  /*2e80*/  ULEA.HI UR4, UR4, UR7, URZ, 0x6 ;  /* 0x0000000704047291 */ /* 0x000fe4000f8f30ff */
[----:B------:R-:W-:Y:S02]  /*2e90*/  ULOP3.LUT UR10, UR10, 0x3fff, URZ, 0xc0, !UPT ;  /* 0x00003fff0a0a7892 */ /* 0x000fe4000f8ec0ff */
[----:B------:R-:W-:Y:S02]  /*2ea0*/  USHF.R.S32.HI UR4, URZ, 0x6, UR4 ;  /* 0x00000006ff047899 */ /* 0x000fe40008011404 */
[----:B------:R-:W-:Y:S02]  /*2eb0*/  ULOP3.LUT UR11, UR11, 0x3fff, URZ, 0xc0, !UPT ;  /* 0x00003fff0b0b7892 */ /* 0x000fe4000f8ec0ff */
[----:B------:R-:W-:Y:S01]  /*2ec0*/  UISETP.LT.AND UP0, UPT, UR4, 0x1, UPT ;  /* 0x000000010400788c */ /* 0x000fe2000bf01270 */
[----:B------:R-:W-:Y:S01]  /*2ed0*/  UMOV UR22, 0x0 ;  /* 0x0000000000167882 */ /* 0x000fe20000000000 */
[----:B------:R-:W-:-:S02]  /*2ee0*/  UMOV UR23, 0x4100490 ;  /* 0x0410049000177882 */ /* 0x000fc40000000000 */
[----:B------:R-:W-:Y:S02]  /*2ef0*/  USEL UR9, UR4, 0x1, !UP0 ;  /* 0x0000000104097887 */ /* 0x000fe4000c000000 */
[----:B------:R-:W-:Y:S02]  /*2f00*/  ULOP3.LUT UR10, UR10, 0x10000, URZ, 0xfc, !UPT ;  /* 0x000100000a0a7892 */ /* 0x000fe4000f8efcff */
[----:B------:R-:W-:Y:S02]  /*2f10*/  ULOP3.LUT UR11, UR11, 0x10000, URZ, 0xfc, !UPT ;  /* 0x000100000b0b7892 */ /* 0x000fe4000f8efcff */
[----:B------:R-:W-:Y:S02]  /*2f20*/  UIADD3 UR9, UPT, UPT, -UR9, URZ, URZ ;  /* 0x000000ff09097290 */ /* 0x000fe4000fffe1ff */
[----:B---3--:R-:W-:Y:S01]  /*2f30*/  UISETP.GE.AND UP3, UPT, UR6, 0x1, UPT ;  /* 0x000000010600788c */ /* 0x008fe2000bf66270 */
[----:B------:R-:W-:Y:S01]  /*2f40*/  UMOV UR20, 0x0 ;  /* 0x0000000000147882 */ /* 0x000fe20000000000 */
[----:B------:R-:W-:Y:S01]  /*2f50*/  UMOV UR21, 0x4100490 ;  /* 0x0410049000157882 */ /* 0x000fe20000000000 */
[----:B------:R-:W-:Y:S01]  /*2f60*/  UMOV UR18, 0x0 ;  /* 0x0000000000127882 */ /* 0x000fe20000000000 */
[----:B------:R-:W-:Y:S01]  /*2f70*/  UMOV UR19, 0x4100490 ;  /* 0x0410049000137882 */ /* 0x000fe20000000000 */
[----:B-1----:R-:W-:-:S15]  /*2f80*/  R2UR UR16, R0 ;  /* 0x00000000001072ca */ /* 0x002fde00000e0000 */
.L_x_60:
[----:B------:R-:W-:Y:S02]  /*2f90*/  LEA R0, R10, UR5, 0x3 ;  /* 0x000000050a007c11 */ /* 0x000fe4000f8e18ff */
[----:B------:R-:W-:Y:S02]  /*2fa0*/  SHF.L.U32 R2, R9, 0x1f, RZ ;  /* 0x0000001f09027819 */ /* 0x000fe400000006ff */
[----:B------:R-:W-:Y:S01]  /*2fb0*/  PLOP3.LUT P0, PT, PT, PT, UP3, 0x80, 0x8 ;  /* 0x000000000008781c */ /* 0x000fe20003f0f038 */
[----:B------:R-:W-:Y:S01]  /*2fc0*/  VIADD R3, R0, 0xa0 ;  /* 0x000000a000037836 */ /* 0x000fe20000000000 */
[----:B-1----:R-:W1:Y:S02]  /*2fd0*/  SYNCS.PHASECHK.TRANS64.TRYWAIT P1, [R0+URZ+0x90], R2 ;  /* 0x00009002000075a7 */ /* 0x002e6400080211ff */
[----:B-1-3--:R-:W-:Y:S09]  /*2fe0*/  @!P1 BRA `(.L_x_54) ;  /* 0x0000004000989947 */ /* 0x00aff20003800000 */
.L_x_133:
[----:B------:R-:W-:Y:S01]  /*2ff0*/  LEA R4, R10, UR5, 0x4 ;  /* 0x000000050a047c11 */ /* 0x000fe2000f8e20ff */
[----:B------:R-:W-:Y:S01]  /*3000*/  @UP3 ULEA UR6, UR14, UR5, 0x3 ;  /* 0x000000050e063291 */ /* 0x000fe2000f8e18ff */
[----:B------:R-:W-:Y:S01]  /*3010*/  PLOP3.LUT P2, PT, PT, PT, PT, 0x80, 0x8 ;  /* 0x000000000008781c */ /* 0x000fe20003f4f070 */
[----:B------:R-:W-:Y:S01]  /*3020*/  ULEA UR7, UR15, UR5, 0x3 ;  /* 0x000000050f077291 */ /* 0x000fe2000f8e18ff */
[----:B------:R-:W-:Y:S02]  /*3030*/  PRMT R3, RZ, 0x654, R3 ;  /* 0x00000654ff037816 */ /* 0x000fe40000000003 */
[----:B------:R-:W2:Y:S01]  /*3040*/  LDS.128 R4, [R4+0x120] ;  /* 0x0001200004047984 */ /* 0x000ea20000000c00 */
[----:B-1----:R-:W-:Y:S02]  /*3050*/  @P0 SHF.L.U32 R2, R8, 0x1f, RZ ;  /* 0x0000001f08020819 */ /* 0x002fe400000006ff */
[----:B------:R-:W-:Y:S01]  /*3060*/  SHF.L.U32 R0, R11, 0x1f, RZ ;  /* 0x0000001f0b007819 */ /* 0x000fe200000006ff */
[----:B------:R-:W-:Y:S01]  /*3070*/  @!PT LDS RZ, [RZ] ;  /* 0x00000000fffff984 */ /* 0x000fe20000000800 */
[----:B------:R-:W-:Y:S01]  /*3080*/  @!PT LDS RZ, [RZ] ;  /* 0x00000000fffff984 */ /* 0x000fe20000000800 */
[----:B------:R-:W-:Y:S01]  /*3090*/  @!PT LDS RZ, [RZ] ;  /* 0x00000000fffff984 */ /* 0x000fe20000000800 */
[----:B------:R-:W-:Y:S01]  /*30a0*/  @!PT LDS RZ, [RZ] ;  /* 0x00000000fffff984 */ /* 0x000fe20000000800 */
[----:B------:R1:W-:Y:S06]  /*30b0*/  MEMBAR.ALL.CTA ;  /* 0x0000000000007992 */ /* 0x0003ec0000008000 */
[----:B-1----:R-:W1:Y:S02]  /*30c0*/  FENCE.VIEW.ASYNC.S ;  /* 0x00000000000073c6 */ /* 0x002e640000000000 */
[----:B-1----:R1:W-:Y:S01]  /*30d0*/  SYNCS.ARRIVE.TRANS64.RED.A1T0 RZ, [R3+URZ], RZ ;  /* 0x000000ff03ff79a7 */ /* 0x0023e200081004ff */
[----:B------:R1:W3:Y:S01]  /*30e0*/  @P0 SYNCS.PHASECHK.TRANS64.TRYWAIT P2, [UR6], R2 ;  /* 0x00000002ff0005a7 */ /* 0x0002e20008041106 */
[----:B------:R-:W-:Y:S01]  /*30f0*/  ULEA.HI UR6, UR15, UR15, URZ, 0x1 ;  /* 0x0000000f0f067291 */ /* 0x000fe2000f8f08ff */
[----:B--2---:R-:W-:-:S03]  /*3100*/  LOP3.LUT P1, RZ, R6, 0x1, RZ, 0xc0, !PT ;  /* 0x0000000106ff7812 */ /* 0x004fc6000782c0ff */
[----:B------:R-:W-:Y:S02]  /*3110*/  USHF.L.U32 UR8, UR6, 0x5, URZ ;  /* 0x0000000506087899 */ /* 0x000fe400080006ff */
[----:B------:R-:W-:Y:S02]  /*3120*/  ULOP3.LUT UR6, UR6, 0xffe, URZ, 0xc0, !UPT ;  /* 0x00000ffe06067892 */ /* 0x000fe4000f8ec0ff */
[----:B------:R-:W-:Y:S02]  /*3130*/  ULOP3.LUT UR8, UR8, 0xffffffc0, URZ, 0xc0, !UPT ;  /* 0xffffffc008087892 */ /* 0x000fe4000f8ec0ff */
[----:B------:R-:W-:Y:S02]  /*3140*/  UIADD3 UR6, UPT, UPT, -UR6, UR15, URZ ;  /* 0x0000000f06067290 */ /* 0x000fe4000fffe1ff */
[----:B------:R-:W-:Y:S01]  /*3150*/  UIADD3 UR8, UPT, UPT, UR16, UR8, URZ ;  /* 0x0000000810087290 */ /* 0x000fe2000fffe0ff */
[----:B------:R-:W2:Y:S03]  /*3160*/  SYNCS.PHASECHK.TRANS64.TRYWAIT P0, [UR7+0xd0], R0 ;  /* 0x0000d000ff0075a7 */ /* 0x000ea60008001107 */
[----:B------:R-:W-:Y:S01]  /*3170*/  ULEA UR8, UR6, UR8, 0x14 ;  /* 0x0000000806087291 */ /* 0x000fe2000f8ea0ff */
[----:B-123--:R-:W-:Y:S11]  /*3180*/  @!P0 BRA `(.L_x_55) ;  /* 0x0000004000448947 */ /* 0x00eff60003800000 */
.L_x_135:
[----:B------:R-:W-:Y:S01]  /*3190*/  IADD3 R10, PT, PT, R10, 0x1, RZ ;  /* 0x000000010a0a7810 */ /* 0x000fe20007ffe0ff */
[----:B------:R-:W-:Y:S06]  /*31a0*/  BRA.U !UP3, `(.L_x_56) ;  /* 0x000000010bc07547 */ /* 0x000fec000b800000 */
[----:B------:R-:W-:Y:S01]  /*31b0*/  UPLOP3.LUT UP4, UPT, UPT, UPT, UPT, 0x40, 0x4 ;  /* 0x000000000004789c */ /* 0x000fe20003f8e870 */
[----:B------:R-:W-:Y:S01]  /*31c0*/  UMOV UR13, UR9 ;  /* 0x00000009000d7c82 */ /* 0x000fe20008000000 */
[----:B------:R-:W-:Y:S01]  /*31d0*/  UMOV UR12, UR4 ;  /* 0x00000004000c7c82 */ /* 0x000fe20008000000 */
[----:B------:R-:W-:-:S08]  /*31e0*/  UMOV UR17, UR14 ;  /* 0x0000000e00117c82 */ /* 0x000fd00008000000 */
.L_x_59:
[----:B------:R-:W-:Y:S02]  /*31f0*/  UIADD3 UR13, UPT, UPT, UR13, 0x1, URZ ;  /* 0x000000010d0d7890 */ /* 0x000fe4000fffe0ff */
[----:B--2---:R-:W-:Y:S02]  /*3200*/  ULEA UR6, UR17, UR5, 0x3 ;  /* 0x0000000511067291 */ /* 0x004fe4000f8e18ff */
[----:B------:R-:W-:Y:S01]  /*3210*/  UISETP.NE.AND UP0, UPT, UR13, URZ, UPT ;  /* 0x000000ff0d00728c */ /* 0x000fe2000bf05270 */
[----:B---3--:R-:W-:Y:S10]  /*3220*/  @P2 BRA `(.L_x_57) ;  /* 0x00000000000c2947 */ /* 0x008ff40003800000 */
[----:B-1----:R-:W-:Y:S04]  /*3230*/  SHF.L.U32 R2, R8, 0x1f, RZ ;  /* 0x0000001f08027819 */ /* 0x002fe800000006ff */
[----:B------:R-:W1:Y:S02]  /*3240*/  SYNCS.PHASECHK.TRANS64.TRYWAIT P0, [UR6], R2 ;  /* 0x00000002ff0075a7 */ /* 0x000e640008001106 */
[----:B-1----:R-:W-:Y:S05]  /*3250*/  @!P0 BRA `(.L_x_58) ;  /* 0x0000004000288947 */ /* 0x002fea0003800000 */
.L_x_57:
[----:B------:R-:W-:Y:S01]  /*3260*/  UISETP.NE.AND UP1, UPT, UR12, 0x1, UPT ;  /* 0x000000010c00788c */ /* 0x000fe2000bf25270 */
[----:B------:R-:W-:Y:S01]  /*3270*/  PLOP3.LUT P2, PT, PT, PT, PT, 0x80, 0x8 ;  /* 0x000000000008781c */ /* 0x000fe20003f4f070 */
[----:B------:R-:W-:Y:S02]  /*3280*/  UIADD3 UR14, UPT, UPT, UR17, 0x1, URZ ;  /* 0x00000001110e7890 */ /* 0x000fe4000fffe0ff */
[----:B------:R-:W-:Y:S02]  /*3290*/  ULEA UR28, UR17, UR11, 0x9 ;  /* 0x0000000b111c7291 */ /* 0x000fe4000f8e48ff */
[----:B------:R-:W-:Y:S01]  /*32a0*/  UISETP.NE.AND UP2, UPT, UR14, 0x5, UPT ;  /* 0x000000050e00788c */ /* 0x000fe2000bf45270 */
[----:B------:R-:W-:Y:S01]  /*32b0*/  PLOP3.LUT P0, PT, PT, PT, UP1, 0x80, 0x8 ;  /* 0x000000000008781c */ /* 0x000fe20003f0f018 */
[----:B------:R-:W-:Y:S02]  /*32c0*/  UIADD3 UR40, UPT, UPT, UR28, 0x2, URZ ;  /* 0x000000021c287890 */ /* 0x000fe4000fffe0ff */
[----:B------:R-:W-:Y:S02]  /*32d0*/  USEL UR27, URZ, 0x1, UP2 ;  /* 0x00000001ff1b7887 */ /* 0x000fe40009000000 */
[----:B------:R-:W-:Y:S02]  /*32e0*/  USEL UR14, UR14, URZ, UP2 ;  /* 0x000000ff0e0e7287 */ /* 0x000fe40009000000 */
[----:B------:R-:W-:Y:S02]  /*32f0*/  UIADD3 UR36, UPT, UPT, UR28, 0x4, URZ ;  /* 0x000000041c247890 */ /* 0x000fe4000fffe0ff */
[----:B------:R-:W-:Y:S01]  /*3300*/  @UP1 ULEA UR26, UR14, UR5, 0x3 ;  /* 0x000000050e1a1291 */ /* 0x000fe2000f8e18ff */
[----:B------:R-:W-:Y:S01]  /*3310*/  LOP3.LUT R8, R8, UR27, RZ, 0x3c, !PT ;  /* 0x0000001b08087c12 */ /* 0x000fe2000f8e3cff */
[----:B------:R-:W-:Y:S02]  /*3320*/  UIADD3 UR32, UPT, UPT, UR28, 0x6, URZ ;  /* 0x000000061c207890 */ /* 0x000fe4000fffe0ff */
[----:B------:R-:W-:Y:S01]  /*3330*/  UIADD3 UR6, UPT, UPT, UR6, 0x28, URZ ;  /* 0x0000002806067890 */ /* 0x000fe2000fffe0ff */
[----:B-1----:R-:W-:Y:S01]  /*3340*/  @P0 SHF.L.U32 R0, R8, 0x1f, RZ ;  /* 0x0000001f08000819 */ /* 0x002fe200000006ff */
[----:B------:R-:W-:Y:S01]  /*3350*/  UIADD3 UR12, UPT, UPT, UR12, -0x1, URZ ;  /* 0xffffffff0c0c7890 */ /* 0x000fe2000fffe0ff */
[----:B------:R-:W-:Y:S02]  /*3360*/  UMOV UR29, 0x40004040 ;  /* 0x40004040001d7882 */ /* 0x000fe40000000000 */
[----:B------:R2:W3:Y:S01]  /*3370*/  @P0 SYNCS.PHASECHK.TRANS64.TRYWAIT P2, [UR26], R0 ;  /* 0x00000000ff0005a7 */ /* 0x0004e2000804111a */
[----:B------:R-:W-:Y:S01]  /*3380*/  ULEA UR26, UR17, UR10, 0x9 ;  /* 0x0000000a111a7291 */ /* 0x000fe2000f8e48ff */
[----:B------:R-:W-:Y:S01]  /*3390*/  UMOV UR27, 0x40004040 ;  /* 0x40004040001b7882 */ /* 0x000fe20000000000 */
[----:B------:R-:W-:Y:S02]  /*33a0*/  UMOV UR41, 0x40004040 ;  /* 0x4000404000297882 */ /* 0x000fe40000000000 */
[----:B------:R-:W-:Y:S02]  /*33b0*/  UIADD3 UR38, UPT, UPT, UR26, 0x2, URZ ;  /* 0x000000021a267890 */ /* 0x000fe4000fffe0ff */
[----:B------:R-:W-:Y:S02]  /*33c0*/  UIADD3 UR34, UPT, UPT, UR26, 0x4, URZ ;  /* 0x000000041a227890 */ /* 0x000fe4000fffe0ff */
[----:B------:R-:W-:Y:S01]  /*33d0*/  UIADD3 UR30, UPT, UPT, UR26, 0x6, URZ ;  /* 0x000000061a1e7890 */ /* 0x000fe2000fffe0ff */
[----:B------:R2:W-:Y:S01]  /*33e0*/  UTCHMMA gdesc[UR26], gdesc[UR28], tmem[UR8], tmem[UR24], idesc[UR25], UP4 ;  /* 0x00ff181c1a0075ea */ /* 0x0005e2000a000008 */
[----:B------:R-:W-:Y:S01]  /*33f0*/  UPLOP3.LUT UP4, UPT, UPT, UPT, UPT, 0x80, 0x8 ;  /* 0x000000000008789c */ /* 0x000fe20003f8f070 */
[----:B------:R-:W-:Y:S01]  /*3400*/  UMOV UR39, 0x40004040 ;  /* 0x4000404000277882 */ /* 0x000fe20000000000 */
[----:B------:R-:W-:Y:S01]  /*3410*/  UMOV UR37, 0x40004040 ;  /* 0x4000404000257882 */ /* 0x000fe20000000000 */
[----:B------:R2:W-:Y:S01]  /*3420*/  UTCHMMA gdesc[UR38], gdesc[UR40], tmem[UR8], tmem[UR22], idesc[UR23], UPT ;  /* 0x00ff1628260075ea */ /* 0x0005e2000b800008 */
[----:B------:R-:W-:Y:S01]  /*3430*/  UMOV UR35, 0x40004040 ;  /* 0x4000404000237882 */ /* 0x000fe20000000000 */
[----:B------:R-:W-:Y:S01]  /*3440*/  UMOV UR33, 0x40004040 ;  /* 0x4000404000217882 */ /* 0x000fe20000000000 */
[----:B------:R-:W-:Y:S01]  /*3450*/  UMOV UR31, 0x40004040 ;  /* 0x40004040001f7882 */ /* 0x000fe20000000000 */
[----:B------:R2:W-:Y:S01]  /*3460*/  UTCHMMA gdesc[UR34], gdesc[UR36], tmem[UR8], tmem[UR20], idesc[UR21], UPT ;  /* 0x00ff1424220075ea */ /* 0x0005e2000b800008 */
[----:B------:R2:W-:Y:S01]  /*3470*/  UTCHMMA gdesc[UR30], gdesc[UR32], tmem[UR8], tmem[UR18], idesc[UR19], UPT ;  /* 0x00ff12201e0075ea */ /* 0x0005e2000b800008 */
[----:B------:R2:W-:Y:S01]  /*3480*/  UTCBAR [UR6], URZ ;  /* 0x000000ff060073e9 */ /* 0x0005e200080000ff */
[----:B------:R-:W-:Y:S01]  /*3490*/  UMOV UR17, UR14 ;  /* 0x0000000e00117c82 */ /* 0x000fe20008000000 */
[----:B------:R-:W-:Y:S05]  /*34a0*/  BRA.U UP0, `(.L_x_59) ;  /* 0xfffffffd00507547 */ /* 0x000fea000b83ffff */
.L_x_56:
[----:B------:R-:W-:Y:S01]  /*34b0*/  UIADD3 UR15, UPT, UPT, UR15, 0x1, URZ ;  /* 0x000000010f0f7890 */ /* 0x000fe2000fffe0ff */
[C---:B------:R-:W-:Y:S01]  /*34c0*/  ISETP.NE.AND P0, PT, R10.reuse, 0x2, PT ;  /* 0x000000020a00780c */ /* 0x040fe20003f05270 */
[----:B------:R-:W-:Y:S02]  /*34d0*/  UIADD3 UR7, UPT, UPT, UR7, 0xb0, URZ ;  /* 0x000000b007077890 */ /* 0x000fe4000fffe0ff */
[----:B------:R-:W-:Y:S01]  /*34e0*/  UISETP.NE.AND UP0, UPT, UR15, 0x4, UPT ;  /* 0x000000040f00788c */ /* 0x000fe2000bf05270 */
[----:B-12---:R-:W-:Y:S02]  /*34f0*/  SEL R0, RZ, 0x1, P0 ;  /* 0x00000001ff007807 */ /* 0x006fe40000000000 */
[----:B------:R-:W-:Y:S01]  /*3500*/  SEL R10, R10, RZ, P0 ;  /* 0x000000ff0a0a7207 */ /* 0x000fe20000000000 */
[----:B------:R-:W-:Y:S01]  /*3510*/  USEL UR6, URZ, 0x1, UP0 ;  /* 0x00000001ff067887 */ /* 0x000fe20008000000 */
[----:B------:R-:W-:Y:S01]  /*3520*/  LOP3.LUT R9, R9, R0, RZ, 0x3c, !PT ;  /* 0x0000000009097212 */ /* 0x000fe200078e3cff */
[----:B------:R-:W-:Y:S01]  /*3530*/  USEL UR15, UR15, URZ, UP0 ;  /* 0x000000ff0f0f7287 */ /* 0x000fe20008000000 */
[----:B------:R1:W-:Y:S03]  /*3540*/  UTCBAR [UR7], URZ ;  /* 0x000000ff070073e9 */ /* 0x0003e600080000ff */
[----:B------:R-:W-:Y:S01]  /*3550*/  LOP3.LUT R11, R11, UR6, RZ, 0x3c, !PT ;  /* 0x000000060b0b7c12 */ /* 0x000fe2000f8e3cff */
[----:B------:R-:W-:Y:S07]  /*3560*/  @P1 BRA `(.L_x_60) ;  /* 0xfffffff800881947 */ /* 0x000fee000383ffff */
[----:B------:R-:W2:Y:S01]  /*3570*/  S2UR UR4, SR_CgaCtaId ;  /* 0x00000000000479c3 */ /* 0x000ea20000008800 */
[----:B------:R-:W-:Y:S01]  /*3580*/  ELECT P0, URZ, PT ;  /* 0x0000000000ff782f */ /* 0x000fe20003800000 */
[----:B------:R-:W-:Y:S01]  /*3590*/  IMAD.MOV.U32 R0, RZ, RZ, 0x1 ;  /* 0x00000001ff007424 */ /* 0x000fe200078e00ff */
[----:B------:R-:W-:Y:S01]  /*35a0*/  UIADD3 UR5, UPT, UPT, UR5, 0xd0, URZ ;  /* 0x000000d005057890 */ /* 0x000fe2000fffe0ff */
[----:B------:R-:W-:Y:S01]  /*35b0*/  SHF.L.U32 R2, R11, 0x1f, RZ ;  /* 0x0000001f0b027819 */ /* 0x000fe200000006ff */
[----:B------:R-:W-:-:S03]  /*35c0*/  UMOV UR6, 0x40 ;  /* 0x0000004000067882 */ /* 0x000fc60000000000 */
[----:B------:R-:W-:Y:S01]  /*35d0*/  UVIRTCOUNT.DEALLOC.SMPOOL 0x80 ;  /* 0x000000800000784c */ /* 0x000fe20000000000 */
[----:B--2---:R-:W-:Y:S02]  /*35e0*/  ULEA UR4, UR4, UR6, 0x18 ;  /* 0x0000000604047291 */ /* 0x004fe4000f8ec0ff */
[----:B------:R-:W-:-:S07]  /*35f0*/  ULEA UR6, UR15, UR5, 0x3 ;  /* 0x000000050f067291 */ /* 0x000fce000f8e18ff */
[----:B------:R2:W-:Y:S02]  /*3600*/  @P0 STS.U8 [UR4+0x1c], R0 ;  /* 0x00001c00ff000988 */ /* 0x0005e40008000004 */
[----:B------:R-:W4:Y:S02]  /*3610*/  SYNCS.PHASECHK.TRANS64.TRYWAIT P0, [UR6], R2 ;  /* 0x00000002ff0075a7 */ /* 0x000f240008001106 */
[----:B--2-4-:R-:W-:Y:S05]  /*3620*/  @!P0 BRA `(.L_x_61) ;  /* 0x0000003c004c8947 */ /* 0x014fea0003800000 */
.L_x_138:
[----:B-1----:R-:W-:-:S04]  /*3630*/  UIADD3 UR7, UPT, UPT, UR15, 0x1, URZ ;  /* 0x000000010f077890 */ /* 0x002fc8000fffe0ff */
[----:B------:R-:W-:-:S04]  /*3640*/  UISETP.NE.AND UP0, UPT, UR7, 0x4, UPT ;  /* 0x000000040700788c */ /* 0x000fc8000bf05270 */
[----:B------:R-:W-:Y:S02]  /*3650*/  USEL UR8, URZ, 0x1, UP0 ;  /* 0x00000001ff087887 */ /* 0x000fe40008000000 */
[----:B------:R-:W-:-:S04]  /*3660*/  USEL UR7, UR7, URZ, UP0 ;  /* 0x000000ff07077287 */ /* 0x000fc80008000000 */
[----:B------:R-:W-:Y:S01]  /*3670*/  ULEA UR6, UR7, UR5, 0x3 ;  /* 0x0000000507067291 */ /* 0x000fe2000f8e18ff */
[----:B--2---:R-:W-:-:S04]  /*3680*/  LOP3.LUT R2, R11, UR8, RZ, 0x3c, !PT ;  /* 0x000000080b027c12 */ /* 0x004fc8000f8e3cff */
[----:B------:R-:W-:-:S04]  /*3690*/  SHF.L.U32 R3, R2, 0x1f, RZ ;  /* 0x0000001f02037819 */ /* 0x000fc800000006ff */
[----:B------:R-:W1:Y:S02]  /*36a0*/  SYNCS.PHASECHK.TRANS64.TRYWAIT P0, [UR6], R3 ;  /* 0x00000003ff0075a7 */ /* 0x000e640008001106 */
[----:B-1----:R-:W-:Y:S05]  /*36b0*/  @!P0 BRA `(.L_x_62) ;  /* 0x0000003c00408947 */ /* 0x002fea0003800000 */
.L_x_140:
        /* <DEDUP_REMOVED lines=9> */
.L_x_142:
[----:B------:R-:W-:-:S04]  /*3750*/  UIADD3 UR7, UPT, UPT, UR7, 0x1, URZ ;  /* 0x0000000107077890 */ /* 0x000fc8000fffe0ff */
[----:B------:R-:W-:-:S04]  /*3760*/  UISETP.NE.AND UP0, UPT, UR7, 0x4, UPT ;  /* 0x000000040700788c */ /* 0x000fc8000bf05270 */
[----:B------:R-:W-:Y:S02]  /*3770*/  USEL UR6, URZ, 0x1, UP0 ;  /* 0x00000001ff067887 */ /* 0x000fe40008000000 */
[----:B------:R-:W-:-:S04]  /*3780*/  USEL UR7, UR7, URZ, UP0 ;  /* 0x000000ff07077287 */ /* 0x000fc80008000000 */
[----:B------:R-:W-:Y:S01]  /*3790*/  ULEA UR7, UR7, UR5, 0x3 ;  /* 0x0000000507077291 */ /* 0x000fe2000f8e18ff */
[----:B------:R-:W-:-:S04]  /*37a0*/  LOP3.LUT R2, R2, UR6, RZ, 0x3c, !PT ;  /* 0x0000000602027c12 */ /* 0x000fc8000f8e3cff */
[----:B------:R-:W-:-:S04]  /*37b0*/  SHF.L.U32 R2, R2, 0x1f, RZ ;  /* 0x0000001f02027819 */ /* 0x000fc800000006ff */
[----:B------:R-:W2:Y:S02]  /*37c0*/  SYNCS.PHASECHK.TRANS64.TRYWAIT P0, [UR7], R2 ;  /* 0x00000002ff0075a7 */ /* 0x000ea40008001107 */
[----:B--2---:R-:W-:Y:S05]  /*37d0*/  @!P0 BRA `(.L_x_64) ;  /* 0x0000003c00288947 */ /* 0x004fea0003800000 */
.L_x_144:
[----:B------:R-:W-:Y:S01]  /*37e0*/  NOP ;  /* 0x0000000000007918 */ /* 0x000fe20000000000 */
[----:B-1----:R-:W1:Y:S01]  /*37f0*/  LDS R0, [UR4+0x14] ;  /* 0x00001404ff007984 */ /* 0x002e620008000800 */
[----:B------:R-:W-:Y:S01]  /*3800*/  ULOP3.LUT UR6, UR16, 0xffff, URZ, 0xc0, !UPT ;  /* 0x0000ffff10067892 */ /* 0x000fe2000f8ec0ff */
[----:B------:R-:W-:Y:S01]  /*3810*/  UMOV UR8, 0xffff ;  /* 0x0000ffff00087882 */ /* 0x000fe20000000000 */
[----:B------:R-:W-:Y:S02]  /*3820*/  UMOV UR5, 0x1 ;  /* 0x0000000100057882 */ /* 0x000fe40000000000 */
[----:B------:R-:W-:-:S04]  /*3830*/  USHF.R.U32.HI UR6, URZ, 0x5, UR6 ;  /* 0x00000005ff067899 */ /* 0x000fc80008011606 */
[----:B------:R-:W-:Y:S02]  /*3840*/  USHF.L.U32 UR8, UR8, UR6, URZ ;  /* 0x0000000608087299 */ /* 0x000fe400080006ff */
[----:B------:R-:W-:-:S04]  /*3850*/  USHF.L.U32 UR5, UR5, UR6, URZ ;  /* 0x0000000605057299 */ /* 0x000fc800080006ff */
[----:B-1----:R-:W-:-:S04]  /*3860*/  LOP3.LUT R0, R0, UR8, RZ, 0xc0, !PT ;  /* 0x0000000800007c12 */ /* 0x002fc8000f8ec0ff */
[----:B------:R-:W-:-:S13]  /*3870*/  ISETP.NE.AND P0, PT, R0, UR8, PT ;  /* 0x0000000800007c0c */ /* 0x000fda000bf05270 */
[----:B------:R-:W-:Y:S05]  /*3880*/  @P0 BRA `(.L_x_65) ;  /* 0x0000000000580947 */ /* 0x000fea0003800000 */
[----:B------:R-:W1:Y:S02]  /*3890*/  LDS R0, [UR4+0x18] ;  /* 0x00001804ff007984 */ /* 0x000e640008000800 */
[----:B-1----:R-:W-:-:S04]  /*38a0*/  LOP3.LUT R0, R0, UR5, RZ, 0xc0, !PT ;  /* 0x0000000500007c12 */ /* 0x002fc8000f8ec0ff */
[----:B------:R-:W-:-:S13]  /*38b0*/  ISETP.NE.AND P0, PT, R0, UR5, PT ;  /* 0x0000000500007c0c */ /* 0x000fda000bf05270 */
[----:B------:R-:W-:Y:S05]  /*38c0*/  @P0 BRA `(.L_x_66) ;  /* 0x00000000003c0947 */ /* 0x000fea0003800000 */
[----:B------:R-:W1:Y:S01]  /*38d0*/  S2R R2, SR_LANEID ;  /* 0x0000000000027919 */ /* 0x000e620000000000 */
[----:B------:R-:W-:Y:S01]  /*38e0*/  ULOP3.LUT UR8, URZ, UR8, URZ, 0x33, !UPT ;  /* 0x00000008ff087292 */ /* 0x000fe2000f8e33ff */
[----:B------:R-:W-:Y:S02]  /*38f0*/  VOTEU.ANY UR7, UPT, PT ;  /* 0x0000000000077886 */ /* 0x000fe400038e0100 */
[----:B------:R-:W-:-:S03]  /*3900*/  UFLO.U32 UR7, UR7 ;  /* 0x00000007000772bd */ /* 0x000fc600080e0000 */
[----:B------:R-:W-:-:S04]  /*3910*/  IMAD.U32 R0, RZ, RZ, UR8 ;  /* 0x00000008ff007e24 */ /* 0x000fc8000f8e00ff */
[----:B------:R2:W4:Y:S02]  /*3920*/  REDUX UR6, R0 ;  /* 0x00000000000673c4 */ /* 0x0005240000000000 */
[----:B------:R1:W-:Y:S02]  /*3930*/  UTCATOMSWS.AND URZ, UR8 ;  /* 0x0000000800ff79e3 */ /* 0x0003e40008000000 */
[----:B-1----:R-:W-:Y:S02]  /*3940*/  ISETP.EQ.U32.AND P0, PT, R2, UR7, PT ;  /* 0x0000000702007c0c */ /* 0x002fe4000bf02070 */
[----:B--2---:R-:W-:Y:S02]  /*3950*/  LOP3.LUT R0, RZ, UR5, RZ, 0x33, !PT ;  /* 0x00000005ff007c12 */ /* 0x004fe4000f8e33ff */
[----:B----4-:R-:W-:Y:S02]  /*3960*/  MOV R2, UR6 ;  /* 0x0000000600027c02 */ /* 0x010fe40008000f00 */
[----:B------:R-:W1:Y:S07]  /*3970*/  REDUX UR5, R0 ;  /* 0x00000000000573c4 */ /* 0x000e6e0000000000 */
[----:B------:R2:W-:Y:S01]  /*3980*/  @P0 ATOMS.AND RZ, [UR4+0x14], R2 ;  /* 0x00001402ffff098c */ /* 0x0005e2000a800004 */
[----:B-1----:R-:W-:-:S05]  /*3990*/  IMAD.U32 R0, RZ, RZ, UR5 ;  /* 0x00000005ff007e24 */ /* 0x002fca000f8e00ff */
[----:B------:R2:W-:Y:S01]  /*39a0*/  @P0 ATOMS.AND RZ, [UR4+0x18], R0 ;  /* 0x00001800ffff098c */ /* 0x0005e2000a800004 */
[----:B------:R-:W-:Y:S05]  /*39b0*/  BRA `(.L_x_67) ;  /* 0x0000000000147947 */ /* 0x000fea0003800000 */
.L_x_66:
[----:B------:R-:W-:Y:S02]  /*39c0*/  MOV R2, 0x39e0 ;  /* 0x000039e000027802 */ /* 0x000fe40000000f00 */
[----:B---3-5:R-:W-:Y:S05]  /*39d0*/  CALL.REL.NOINC `($__internal_0_$__cuda_sm10x_tcgen05_guardrail_trap_col_being_dealloced_not_returned_by_alloc) ;  /* 0x0000003c009c7944 */ /* 0x028fea0003c00000 */
[----:B------:R-:W-:Y:S05]  /*39e0*/  BRA `(.L_x_67) ;  /* 0x0000000000087947 */ /* 0x000fea0003800000 */
.L_x_65:
[----:B------:R-:W-:Y:S02]  /*39f0*/  MOV R2, 0x3a10 ;  /* 0x00003a1000027802 */ /* 0x000fe40000000f00 */
[----:B---3-5:R-:W-:Y:S05]  /*3a00*/  CALL.REL.NOINC `($__internal_2_$__cuda_sm10x_tcgen05_guardrail_trap_unallocated_columns_being_dealloced) ;  /* 0x0000003c00a87944 */ /* 0x028fea0003c00000 */
.L_x_67:
[----:B------:R-:W-:Y:S01]  /*3a10*/  NOP ;  /* 0x0000000000007918 */ /* 0x000fe20000000000 */
[----:B------:R-:W-:Y:S05]  /*3a20*/  EXIT ;  /* 0x000000000000794d */ /* 0x000fea0003800000 */
.L_x_49:
[----:B------:R-:W-:-:S09]  /*3a30*/  UISETP.NE.OR UP2, UPT, UR8, 0x3, !UP2 ;  /* 0x000000030800788c */ /* 0x000fd2000d745670 */
[----:B------:R-:W-:Y:S05]  /*3a40*/  BRA.U UP2, `(.L_x_68) ;  /* 0x0000000d02ac7547 */ /* 0x000fea000b800000 */
[----:B------:R-:W1:Y:S01]  /*3a50*/  LDC R0, c[0x0][0xb30] ;  /* 0x0002cc00ff007b82 */ /* 0x000e620000000800 */
[----:B------:R-:W2:Y:S01]  /*3a60*/  LDCU.64 UR8, c[0x0][0x888] ;  /* 0x00011100ff0877ac */ /* 0x000ea20008000a00 */
[----:B------:R-:W-:Y:S01]  /*3a70*/  IMAD.MOV.U32 R32, RZ, RZ, 0x1 ;  /* 0x00000001ff207424 */ /* 0x000fe200078e00ff */
[----:B------:R-:W-:Y:S01]  /*3a80*/  CS2R R28, SRZ ;  /* 0x00000000001c7805 */ /* 0x000fe2000001ff00 */
[----:B------:R-:W-:Y:S01]  /*3a90*/  IMAD.MOV.U32 R25, RZ, RZ, 0x1000 ;  /* 0x00001000ff197424 */ /* 0x000fe200078e00ff */
[----:B------:R-:W4:Y:S03]  /*3aa0*/  LDCU.64 UR4, c[0x0][0x890] ;  /* 0x00011200ff0477ac */ /* 0x000f260008000a00 */
[----:B------:R-:W3:Y:S01]  /*3ab0*/  LDC R24, c[0x0][0x370] ;  /* 0x0000dc00ff187b82 */ /* 0x000ee20000000800 */
[----:B------:R-:W-:Y:S01]  /*3ac0*/  UMOV UR7, 0x400 ;  /* 0x0000040000077882 */ /* 0x000fe20000000000 */
[----:B------:R-:W-:-:S02]  /*3ad0*/  UPLOP3.LUT UP1, UPT, UPT, UPT, UPT, 0x40, 0x4 ;  /* 0x000000000004789c */ /* 0x000fc40003f2e870 */
[----:B------:R-:W-:Y:S01]  /*3ae0*/  ULEA UR7, UR37, UR7, 0x18 ;  /* 0x0000000725077291 */ /* 0x000fe2000f8ec0ff */
[----:B------:R-:W-:-:S03]  /*3af0*/  UMOV UR13, URZ ;  /* 0x000000ff000d7c82 */ /* 0x000fc60008000000 */
[----:B------:R-:W3:Y:S01]  /*3b00*/  LDC R3, c[0x0][0xb0c] ;  /* 0x0002c300ff037b82 */ /* 0x000ee20000000800 */
[----:B--2---:R-:W-:Y:S02]  /*3b10*/  UISETP.NE.U32.AND UP3, UPT, UR8, URZ, UPT ;  /* 0x000000ff0800728c */ /* 0x004fe4000bf65070 */
[----:B----4-:R-:W-:-:S05]  /*3b20*/  UISETP.NE.U32.AND UP4, UPT, UR4, URZ, UPT ;  /* 0x000000ff0400728c */ /* 0x010fca000bf85070 */
[----:B------:R-:W2:Y:S01]  /*3b30*/  LDC R22, c[0x0][0xb20] ;  /* 0x0002c800ff167b82 */ /* 0x000ea20000000800 */
[----:B-1----:R-:W-:Y:S01]  /*3b40*/  ISETP.NE.AND P1, PT, R0, 0x1, PT ;  /* 0x000000010000780c */ /* 0x002fe20003f25270 */
[----:B------:R-:W-:Y:S02]  /*3b50*/  UISETP.NE.AND.EX UP3, UPT, UR9, URZ, UPT, UP3 ;  /* 0x000000ff0900728c */ /* 0x000fe4000bf65330 */
[----:B------:R-:W-:-:S04]  /*3b60*/  UISETP.NE.AND.EX UP4, UPT, UR5, URZ, UPT, UP4 ;  /* 0x000000ff0500728c */ /* 0x000fc8000bf85340 */
[----:B------:R-:W1:Y:S08]  /*3b70*/  LDC.64 R30, c[0x0][0x348] ;  /* 0x0000d200ff1e7b82 */ /* 0x000e700000000a00 */
[----:B------:R-:W4:Y:S08]  /*3b80*/  LDC.64 R14, c[0x0][0xb10] ;  /* 0x0002c400ff0e7b82 */ /* 0x000f300000000a00 */
[----:B------:R-:W1:Y:S08]  /*3b90*/  LDC.64 R6, c[0x0][0xb18] ;  /* 0x0002c600ff067b82 */ /* 0x000e700000000a00 */
[----:B------:R-:W1:Y:S08]  /*3ba0*/  LDC.64 R4, c[0x0][0xb28] ;  /* 0x0002ca00ff047b82 */ /* 0x000e700000000a00 */
[----:B--23--:R-:W1:Y:S02]  /*3bb0*/  LDC R23, c[0x0][0x374] ;  /* 0x0000dd00ff177b82 */ /* 0x00ce640000000800 */
.L_x_77:
[C---:B------:R-:W-:Y:S02]  /*3bc0*/  LEA R0, R29.reuse, UR7, 0x3 ;  /* 0x000000071d007c11 */ /* 0x040fe4000f8e18ff */
[----:B------:R-:W-:Y:S02]  /*3bd0*/  SHF.L.U32 R2, R28, 0x1f, RZ ;  /* 0x0000001f1c027819 */ /* 0x000fe400000006ff */
[----:B------:R-:W-:Y:S02]  /*3be0*/  LEA R16, R29, UR7, 0x4 ;  /* 0x000000071d107c11 */ /* 0x000fe4000f8e20ff */
[----:B--2---:R-:W2:Y:S02]  /*3bf0*/  SYNCS.PHASECHK.TRANS64.TRYWAIT P0, [R0+URZ+0x90], R2 ;  /* 0x00009002000075a7 */ /* 0x004ea400080011ff */
[----:B--2---:R-:W-:Y:S05]  /*3c00*/  @!P0 BRA `(.L_x_69) ;  /* 0x0000003800348947 */ /* 0x004fea0003800000 */
.L_x_145:
[----:B------:R-:W-:Y:S01]  /*3c10*/  ISETP.GE.AND P0, PT, R26, 0x1, PT ;  /* 0x000000011a00780c */ /* 0x000fe20003f06270 */
[----:B------:R-:W3:Y:S01]  /*3c20*/  LDS.128 R16, [R16+0x120] ;  /* 0x0001200010107984 */ /* 0x000ee20000000c00 */
[----:B--2---:R-:W-:Y:S01]  /*3c30*/  VIADD R0, R0, 0xa0 ;  /* 0x000000a000007836 */ /* 0x004fe20000000000 */
[----:B------:R-:W-:Y:S01]  /*3c40*/  @!PT LDS RZ, [RZ] ;  /* 0x00000000fffff984 */ /* 0x000fe20000000800 */
[----:B------:R-:W-:Y:S01]  /*3c50*/  @!PT LDS RZ, [RZ] ;  /* 0x00000000fffff984 */ /* 0x000fe20000000800 */
[----:B------:R-:W-:Y:S01]  /*3c60*/  @!PT LDS RZ, [RZ] ;  /* 0x00000000fffff984 */ /* 0x000fe20000000800 */
[----:B------:R-:W-:Y:S01]  /*3c70*/  @!PT LDS RZ, [RZ] ;  /* 0x00000000fffff984 */ /* 0x000fe20000000800 */
[----:B------:R2:W-:Y:S06]  /*3c80*/  MEMBAR.ALL.CTA ;  /* 0x0000000000007992 */ /* 0x0005ec0000008000 */
[----:B--2---:R-:W2:Y:S01]  /*3c90*/  FENCE.VIEW.ASYNC.S ;  /* 0x00000000000073c6 */ /* 0x004ea20000000000 */
[----:B------:R-:W-:Y:S04]  /*3ca0*/  PRMT R0, RZ, 0x654, R0 ;  /* 0x00000654ff007816 */ /* 0x000fe80000000000 */
[----:B--2---:R2:W-:Y:S01]  /*3cb0*/  SYNCS.ARRIVE.TRANS64.RED.A1T0 RZ, [R0+URZ], RZ ;  /* 0x000000ff00ff79a7 */ /* 0x0045e200081004ff */
[----:B---3--:R-:W-:Y:S11]  /*3cc0*/  LOP3.LUT P3, RZ, R18, 0x1, RZ, 0xc0, !PT ;  /* 0x0000000112ff7812 */ /* 0x008ff6000786c0ff */
[----:B------:R-:W-:Y:S02]  /*3cd0*/  @!UPT UIADD3 URZ, UPT, UPT, URZ, URZ, URZ ;  /* 0x000000fffffff290 */ /* 0x000fe4000fffe0ff */
[----:B------:R-:W-:Y:S02]  /*3ce0*/  @P3 MOV R11, R16 ;  /* 0x00000010000b3202 */ /* 0x000fe40000000f00 */
[----:B------:R-:W-:Y:S01]  /*3cf0*/  @P3 LOP3.LUT R10, R17, 0xffff, RZ, 0xc0, !PT ;  /* 0x0000ffff110a3812 */ /* 0x000fe200078ec0ff */
[----:B--2---:R-:W-:Y:S06]  /*3d00*/  @!P0 BRA `(.L_x_70) ;  /* 0x0000000000a48947 */ /* 0x004fec0003800000 */
[-C--:B-1----:R-:W-:Y:S01]  /*3d10*/  IMAD.HI.U32 R0, R23, R7.reuse, RZ ;  /* 0x0000000717007227 */ /* 0x082fe200078e00ff */
[----:B------:R-:W-:Y:S02]  /*3d20*/  ISETP.NE.AND P0, PT, R6, 0x1, PT ;  /* 0x000000010600780c */ /* 0x000fe40003f05270 */
[----:B------:R-:W-:Y:S01]  /*3d30*/  ISETP.NE.AND P2, PT, R26, 0x1, PT ;  /* 0x000000011a00780c */ /* 0x000fe20003f45270 */
[----:B----4-:R-:W-:Y:S01]  /*3d40*/  IMAD.HI.U32 R9, R24, R14, RZ ;  /* 0x0000000e18097227 */ /* 0x010fe200078e00ff */
[----:B------:R-:W-:Y:S02]  /*3d50*/  SHF.R.U32.HI R0, RZ, R22, R0 ;  /* 0x00000016ff007219 */ /* 0x000fe40000011600 */
[----:B------:R-:W-:Y:S01]  /*3d60*/  ISETP.NE.AND P4, PT, R3, 0x1, PT ;  /* 0x000000010300780c */ /* 0x000fe20003f85270 */
[----:B------:R-:W-:Y:S01]  /*3d70*/  IMAD.HI.U32 R13, R10, R7, RZ ;  /* 0x000000070a0d7227 */ /* 0x000fe200078e00ff */
[----:B------:R-:W-:Y:S02]  /*3d80*/  SHF.R.U32.HI R9, RZ, R15, R9 ;  /* 0x0000000fff097219 */ /* 0x000fe40000011609 */
[----:B------:R-:W-:Y:S01]  /*3d90*/  SEL R0, R23, R0, !P0 ;  /* 0x0000000017007207 */ /* 0x000fe20004000000 */
[----:B------:R-:W-:Y:S01]  /*3da0*/  IMAD.HI.U32 R12, R11, R14, RZ ;  /* 0x0000000e0b0c7227 */ /* 0x000fe200078e00ff */
[----:B------:R-:W-:Y:S03]  /*3db0*/  SEL R9, R24, R9, !P4 ;  /* 0x0000000918097207 */ /* 0x000fe60006000000 */
[-C--:B------:R-:W-:Y:S01]  /*3dc0*/  IMAD.HI.U32 R8, R0, R4.reuse, RZ ;  /* 0x0000000400087227 */ /* 0x080fe200078e00ff */
[----:B------:R-:W-:Y:S03]  /*3dd0*/  SHF.R.U32.HI R12, RZ, R15, R12 ;  /* 0x0000000fff0c7219 */ /* 0x000fe6000001160c */
[----:B------:R-:W-:Y:S01]  /*3de0*/  IMAD.HI.U32 R2, R9, R4, RZ ;  /* 0x0000000409027227 */ /* 0x000fe200078e00ff */
[-C--:B------:R-:W-:Y:S02]  /*3df0*/  @P2 SHF.R.U32.HI R0, RZ, R5.reuse, R8 ;  /* 0x00000005ff002219 */ /* 0x080fe40000011608 */
[----:B------:R-:W-:Y:S02]  /*3e00*/  SHF.R.U32.HI R8, RZ, R22, R13 ;  /* 0x00000016ff087219 */ /* 0x000fe4000001160d */
[----:B------:R-:W-:Y:S01]  /*3e10*/  @P2 SHF.R.U32.HI R9, RZ, R5, R2 ;  /* 0x00000005ff092219 */ /* 0x000fe20000011602 */
[----:B------:R-:W-:Y:S01]  /*3e20*/  IMAD R0, R26, R0, RZ ;  /* 0x000000001a007224 */ /* 0x000fe200078e02ff */
[----:B------:R-:W-:Y:S02]  /*3e30*/  SEL R8, R10, R8, !P0 ;  /* 0x000000080a087207 */ /* 0x000fe40004000000 */
[----:B------:R-:W-:Y:S01]  /*3e40*/  SEL R2, R11, R12, !P4 ;  /* 0x0000000c0b027207 */ /* 0x000fe20006000000 */
[----:B------:R-:W-:Y:S01]  /*3e50*/  IMAD R12, R26, R9, RZ ;  /* 0x000000091a0c7224 */ /* 0x000fe200078e02ff */
[C---:B------:R-:W-:Y:S01]  /*3e60*/  ISETP.GE.AND P0, PT, R8.reuse, R0, PT ;  /* 0x000000000800720c */ /* 0x040fe20003f06270 */
[----:B------:R-:W-:Y:S03]  /*3e70*/  IMAD.HI.U32 R0, R8, R4, RZ ;  /* 0x0000000408007227 */ /* 0x000fe600078e00ff */
[----:B------:R-:W-:Y:S02]  /*3e80*/  ISETP.GE.OR P0, PT, R2, R12, P0 ;  /* 0x0000000c0200720c */ /* 0x000fe40000706670 */
[-C--:B------:R-:W-:Y:S04]  /*3e90*/  SHF.R.U32.HI R0, RZ, R5.reuse, R0 ;  /* 0x00000005ff007219 */ /* 0x080fe80000011600 */
[----:B------:R-:W-:Y:S05]  /*3ea0*/  SEL R13, R8, R0, !P2 ;  /* 0x00000000080d7207 */ /* 0x000fea0005000000 */
[----:B------:R-:W-:Y:S02]  /*3eb0*/  IMAD.MOV R12, RZ, RZ, -R13 ;  /* 0x000000ffff0c7224 */ /* 0x000fe400078e0a0d */
[----:B------:R-:W-:Y:S04]  /*3ec0*/  @!P0 IMAD.HI.U32 R0, R2, R4, RZ ;  /* 0x0000000402008227 */ /* 0x000fe800078e00ff */
[----:B------:R-:W-:Y:S01]  /*3ed0*/  IMAD R12, R26, R12, R8 ;  /* 0x0000000c1a0c7224 */ /* 0x000fe200078e0208 */
[----:B------:R-:W-:Y:S04]  /*3ee0*/  @!P0 SHF.R.U32.HI R0, RZ, R5, R0 ;  /* 0x00000005ff008219 */ /* 0x000fe80000011600 */
[----:B------:R-:W-:Y:S04]  /*3ef0*/  @!P0 SEL R0, R2, R0, !P2 ;  /* 0x0000000002008207 */ /* 0x000fe80005000000 */
[----:B------:R-:W-:Y:S01]  /*3f00*/  @!P0 IADD3 R13, PT, PT, R13, -R0, RZ ;  /* 0x800000000d0d8210 */ /* 0x000fe20007ffe0ff */
[----:B------:R-:W-:Y:S01]  /*3f10*/  @!P0 IMAD R0, R9, R12, R0 ;  /* 0x0000000c09008224 */ /* 0x000fe200078e0200 */
[----:B------:R-:W-:Y:S01]  /*3f20*/  IADD3 R9, PT, PT, -R8, RZ, RZ ;  /* 0x000000ff08097210 */ /* 0x000fe20007ffe1ff */
[--C-:B------:R-:W-:Y:S02]  /*3f30*/  IMAD.MOV R12, RZ, RZ, -R2.reuse ;  /* 0x000000ffff0c7224 */ /* 0x100fe400078e0a02 */
[----:B------:R-:W-:Y:S02]  /*3f40*/  @!P0 IMAD R8, R13, R26, R2 ;  /* 0x0000001a0d088224 */ /* 0x000fe400078e0202 */
[----:B------:R-:W-:Y:S02]  /*3f50*/  @!P0 IMAD.MOV.U32 R2, RZ, RZ, R0 ;  /* 0x000000ffff028224 */ /* 0x000fe400078e0000 */
[----:B------:R-:W-:Y:S02]  /*3f60*/  IMAD R11, R3, R12, R11 ;  /* 0x0000000c030b7224 */ /* 0x000fe400078e020b */
[----:B------:R-:W-:Y:S02]  /*3f70*/  IMAD R10, R6, R9, R10 ;  /* 0x00000009060a7224 */ /* 0x000fe400078e020a */
[----:B------:R-:W-:Y:S02]  /*3f80*/  IMAD R11, R2, R3, R11 ;  /* 0x00000003020b7224 */ /* 0x000fe400078e020b */
[----:B------:R-:W-:Y:S02]  /*3f90*/  IMAD R10, R8, R6, R10 ;  /* 0x00000006080a7224 */ /* 0x000fe400078e020a */
.L_x_70:
[----:B------:R-:W-:Y:S05]  /*3fa0*/  BRA.U UP1, `(.L_x_71) ;  /* 0x0000000101107547 */ /* 0x000fea000b800000 */
[----:B------:R-:W-:Y:S04]  /*3fb0*/  MOV R2, UR6 ;  /* 0x0000000600027c02 */ /* 0x000fe80008000f00 */
[----:B------:R-:W-:Y:S04]  /*3fc0*/  SHF.L.U32 R2, R2, 0x1f, RZ ;  /* 0x0000001f02027819 */ /* 0x000fe800000006ff */
[----:B------:R-:W2:Y:S02]  /*3fd0*/  SYNCS.PHASECHK.TRANS64.TRYWAIT P0, [UR7+0x88], R2 ;  /* 0x00008802ff0075a7 */ /* 0x000ea40008001107 */
[----:B--2---:R-:W-:Y:S05]  /*3fe0*/  @!P0 BRA `(.L_x_72) ;  /* 0x0000003400508947 */ /* 0x004fea0003800000 */
.L_x_71:
[----:B------:R-:W-:Y:S02]  /*3ff0*/  R2UR UR11, R21 ;  /* 0x00000000150b72ca */ /* 0x000fe400000e0000 */
[----:B------:R-:W-:Y:S02]  /*4000*/  R2UR UR10, R20 ;  /* 0x00000000140a72ca */ /* 0x000fe400000e0000 */
[----:B------:R-:W-:Y:S04]  /*4010*/  ISETP.NE.U32.AND P2, PT, RZ, UR4, PT ;  /* 0x00000004ff007c0c */ /* 0x000fe8000bf45070 */
[----:B------:R-:W-:Y:S05]  /*4020*/  ISETP.NE.AND.EX P2, PT, RZ, UR5, PT, P2 ;  /* 0x00000005ff007c0c */ /* 0x000fea000bf45320 */
[----:B------:R-:W-:Y:S02]  /*4030*/  USHF.L.U32 UR11, UR11, 0x6, URZ ;  /* 0x000000060b0b7899 */ /* 0x000fe400080006ff */
[----:B------:R-:W-:Y:S01]  /*4040*/  USHF.L.U32 UR10, UR10, 0x6, URZ ;  /* 0x000000060a0a7899 */ /* 0x000fe200080006ff */
[----:B------:R-:W-:Y:S11]  /*4050*/  BRA.U !UP4, `(.L_x_73) ;  /* 0x000000010c347547 */ /* 0x000ff6000b800000 */
[----:B------:R-:W-:Y:S01]  /*4060*/  UPLOP3.LUT UP0, UPT, UPT, UPT, UP3, 0x80, 0x8 ;  /* 0x000000000008789c */ /* 0x000fe20003f0f030 */
[----:B--2---:R-:W-:Y:S02]  /*4070*/  HFMA2 R0, -RZ, RZ, 0, 5.9604644775390625e-08 ;  /* 0x00000001ff007431 */ /* 0x004fe400000001ff */
[----:B------:R-:W-:Y:S03]  /*4080*/  IMAD.MOV.U32 R60, RZ, RZ, 0x1 ;  /* 0x00000001ff3c7424 */ /* 0x000fe600078e00ff */
[----:B------:R-:W-:Y:S05]  /*4090*/  PLOP3.LUT P0, PT, PT, PT, UP0, 0x80, 0x8 ;  /* 0x000000000008781c */ /* 0x000fea0003f0f008 */
[----:B------:R-:W2:Y:S01]  /*40a0*/  @UP0 LDCU.64 UR14, c[0x0][0x888] ;  /* 0x00011100ff0e07ac */ /* 0x000ea20008000a00 */
[----:B------:R-:W-:Y:S07]  /*40b0*/  @UP0 UIMAD UR8, UR36, UR4, URZ ;  /* 0x00000004240802a4 */ /* 0x000fee000f8e02ff */
[----:B------:R-:W-:Y:S01]  /*40c0*/  @!P0 PRMT R60, R0, 0x7610, R60 ;  /* 0x00007610003c8816 */ /* 0x000fe2000000003c */
[----:B--2---:R-:W-:Y:S03]  /*40d0*/  @UP0 UIMAD.WIDE UR14, UR8, 0x4, UR14 ;  /* 0x00000004080e08a5 */ /* 0x004fe6000f8e020e */
[----:B------:R-:W2:Y:S03]  /*40e0*/  @!UP0 LDCU UR8, c[0x0][0x880] ;  /* 0x00011000ff0887ac */ /* 0x000ea60008000800 */
[----:B------:R-:W-:Y:S01]  /*40f0*/  IMAD.U32 R8, RZ, RZ, UR14 ;  /* 0x0000000eff087e24 */ /* 0x000fe2000f8e00ff */
[----:B------:R-:W-:Y:S05]  /*4100*/  MOV R9, UR15 ;  /* 0x0000000f00097c02 */ /* 0x000fea0008000f00 */
[----:B-----5:R3:W5:Y:S02]  /*4110*/  @P0 LDG.E R35, desc[UR46][R8.64] ;  /* 0x0000002e08230981 */ /* 0x020764000c1e1900 */
[----:B--23--:R-:W-:Y:S07]  /*4120*/  @!P0 IMAD.U32 R35, RZ, RZ, UR8 ;  /* 0x00000008ff238e24 */ /* 0x00cfee000f8e00ff */
.L_x_73:
[----:B-----5:R-:W-:Y:S01]  /*4130*/  @!P2 FSETP.EQ.AND P0, PT, R35, RZ, PT ;  /* 0x000000ff2300a20b */ /* 0x020fe20003f02000 */
[----:B------:R-:W-:Y:S01]  /*4140*/  @!UPT UIADD3 URZ, UPT, UPT, URZ, URZ, URZ ;  /* 0x000000fffffff290 */ /* 0x000fe2000fffe0ff */
[----:B------:R-:W-:Y:S11]  /*4150*/  @!P2 BRA `(.L_x_74) ;  /* 0x000000000014a947 */ /* 0x000ff60003800000 */
[----:B------:R-:W-:Y:S02]  /*4160*/  LOP3.LUT P2, RZ, R60, 0xff, RZ, 0xc0, !PT ;  /* 0x000000ff3cff7812 */ /* 0x000fe4000784c0ff */
[----:B------:R-:W-:Y:S04]  /*4170*/  PLOP3.LUT P0, PT, PT, PT, UP0, 0x80, 0x8 ;  /* 0x000000000008781c */ /* 0x000fe80003f0f008 */
[----:B------:R-:W-:Y:S07]  /*4180*/  PLOP3.LUT P0, PT, P0, PT, PT, 0x8, 0x80 ;  /* 0x000000000080781c */ /* 0x000fee000070e170 */
[----:B------:R-:W-:Y:S11]  /*4190*/  @P2 FSETP.EQ.AND P0, PT, R35, RZ, PT ;  /* 0x000000ff2300220b */ /* 0x000ff60003f02000 */
[----:B------:R-:W-:Y:S02]  /*41a0*/  @!UPT UIADD3 URZ, UPT, UPT, URZ, URZ, URZ ;  /* 0x000000fffffff290 */ /* 0x000fe4000fffe0ff */
.L_x_74:
[----:B------:R-:W-:Y:S01]  /*41b0*/  ULEA UR15, UR13, UR7, 0x3 ;  /* 0x000000070d0f7291 */ /* 0x000fe2000f8e18ff */
[----:B------:R-:W-:Y:S02]  /*41c0*/  SHF.L.U32 R9, R32, 0x1f, RZ ;  /* 0x0000001f20097819 */ /* 0x000fe400000006ff */
[----:B------:R-:W-:Y:S04]  /*41d0*/  ELECT P4, URZ, PT ;  /* 0x0000000000ff782f */ /* 0x000fe80003880000 */
[----:B------:R-:W-:Y:S02]  /*41e0*/  PLOP3.LUT P4, PT, P0, P4, PT, 0xf2, 0x2f ;  /* 0x00000000002f781c */ /* 0x000fe40000789e72 */
[----:B------:R-:W3:Y:S11]  /*41f0*/  SYNCS.PHASECHK.TRANS64.TRYWAIT P2, [UR15+0x68], R9 ;  /* 0x00006809ff0075a7 */ /* 0x000ef6000804110f */
[----:B-1----:R-:W-:Y:S05]  /*4200*/  @!P4 IADD3 R8, P0, PT, R30, 0x580, RZ ;  /* 0x000005801e08c810 */ /* 0x002fea0007f1e0ff */
[----:B--2---:R-:W-:Y:S01]  /*4210*/  @!P4 IMAD.X R2, RZ, RZ, R31, P0 ;  /* 0x000000ffff02c224 */ /* 0x004fe200000e061f */
[----:B---3--:R-:W-:Y:S07]  /*4220*/  @!P2 BRA `(.L_x_75) ;  /* 0x0000003000d8a947 */ /* 0x008fee0003800000 */
.L_x_148:
[----:B------:R-:W2:Y:S01]  /*4230*/  LDC.64 R12, c[0x0][0xb18] ;  /* 0x0002c600ff0c7b82 */ /* 0x000ea20000000a00 */
[----:B------:R-:W-:Y:S01]  /*4240*/  @!P4 R2UR UR8, R2 ;  /* 0x000000000208c2ca */ /* 0x000fe200000e0000 */
[----:B------:R-:W-:Y:S01]  /*4250*/  VOTEU.ALL UP2, P4 ;  /* 0x0000000000ff7886 */ /* 0x000fe20002040000 */
[----:B------:R-:W-:Y:S01]  /*4260*/  @!P4 R2UR UR9, R8 ;  /* 0x000000000809c2ca */ /* 0x000fe200000e0000 */
[----:B------:R-:W-:Y:S01]  /*4270*/  VOTEU.ALL UP1, P4 ;  /* 0x0000000000ff7886 */ /* 0x000fe20002020000 */
[----:B-1----:R-:W-:Y:S03]  /*4280*/  @!P4 IMAD.MOV.U32 R0, RZ, RZ, 0x1000 ;  /* 0x00001000ff00c424 */ /* 0x002fe600078e00ff */
[----:B------:R-:W1:Y:S01]  /*4290*/  @!P1 LDC R2, c[0x0][0xb0c] ;  /* 0x0002c300ff029b82 */ /* 0x000e620000000800 */
[----:B------:R-:W-:Y:S01]  /*42a0*/  UMOV UR20, 0x0 ;  /* 0x0000000000147882 */ /* 0x000fe20000000000 */
[----:B------:R-:W-:Y:S01]  /*42b0*/  UMOV UR21, 0x10000000 ;  /* 0x1000000000157882 */ /* 0x000fe20000000000 */
[----:B------:R-:W-:Y:S01]  /*42c0*/  UMOV UR12, UR36 ;  /* 0x00000024000c7c82 */ /* 0x000fe20008000000 */
[----:B------:R-:W-:Y:S01]  /*42d0*/  UIADD3 UR14, UPT, UPT, UR13, 0x1, URZ ;  /* 0x000000010d0e7890 */ /* 0x000fe2000fffe0ff */
[----:B------:R-:W-:Y:S01]  /*42e0*/  @P3 SHF.R.U32.HI R27, RZ, 0x10, R17 ;  /* 0x00000010ff1b3819 */ /* 0x000fe20000011611 */
[----:B------:R-:W-:Y:S02]  /*42f0*/  VIADD R29, R29, 0x1 ;  /* 0x000000011d1d7836 */ /* 0x000fe40000000000 */
[----:B------:R-:W-:Y:S01]  /*4300*/  IMAD.U32 R9, RZ, RZ, UR8 ;  /* 0x00000008ff097e24 */ /* 0x000fe2000f8e00ff */
[----:B------:R-:W-:Y:S01]  /*4310*/  @!UP2 ULEA UR8, UR13, UR7, 0xc ;  /* 0x000000070d08a291 */ /* 0x000fe2000f8e60ff */
[----:B------:R-:W-:Y:S01]  /*4320*/  IMAD.U32 R8, RZ, RZ, UR9 ;  /* 0x00000009ff087e24 */ /* 0x000fe2000f8e00ff */
[----:B------:R-:W-:Y:S02]  /*4330*/  UIADD3 UR9, UPT, UPT, UR15, 0x50, URZ ;  /* 0x000000500f097890 */ /* 0x000fe4000fffe0ff */
[----:B------:R-:W-:Y:S01]  /*4340*/  @!P4 R2UR UR19, R9 ;  /* 0x000000000913c2ca */ /* 0x000fe200000e0000 */
[----:B------:R-:W-:Y:S01]  /*4350*/  @!UP2 UIADD3 UR8, UPT, UPT, UR8, 0x200, URZ ;  /* 0x000002000808a890 */ /* 0x000fe2000fffe0ff */
[----:B------:R-:W-:Y:S01]  /*4360*/  @!P4 R2UR UR18, R8 ;  /* 0x000000000812c2ca */ /* 0x000fe200000e0000 */
[----:B------:R-:W-:Y:S01]  /*4370*/  UISETP.NE.AND UP5, UPT, UR14, 0x3, UPT ;  /* 0x000000030e00788c */ /* 0x000fe2000bfa5270 */
[----:B------:R-:W3:Y:S01]  /*4380*/  LDC.64 R8, c[0x0][0xb10] ;  /* 0x0002c400ff087b82 */ /* 0x000ee20000000a00 */
[----:B------:R-:W-:Y:S02]  /*4390*/  UPRMT UR16, UR37, 0x654, UR9 ;  /* 0x0000065425107896 */ /* 0x000fe40008000009 */
[----:B------:R-:W-:Y:S02]  /*43a0*/  USEL UR17, URZ, 0x1, UP5 ;  /* 0x00000001ff117887 */ /* 0x000fe4000a800000 */
[----:B------:R-:W-:Y:S04]  /*43b0*/  USEL UR14, UR14, URZ, UP5 ;  /* 0x000000ff0e0e7287 */ /* 0x000fe8000a800000 */
[----:B------:R-:W-:Y:S01]  /*43c0*/  ULEA UR13, UR14, UR7, 0x3 ;  /* 0x000000070e0d7291 */ /* 0x000fe2000f8e18ff */
[----:B------:R-:W-:Y:S01]  /*43d0*/  LOP3.LUT R32, R32, UR17, RZ, 0x3c, !PT ;  /* 0x0000001120207c12 */ /* 0x000fe2000f8e3cff */
[----:B------:R1:W-:Y:S01]  /*43e0*/  @!UP1 UTMALDG.3D [UR8], [UR18], desc[UR20] ;  /* 0x00001408120095b4 */ /* 0x0003e20008011000 */
[----:B------:R5:W-:Y:S02]  /*43f0*/  @!P4 SYNCS.ARRIVE.TRANS64.RED.A0TR RZ, [UR15+0x50], R0 ;  /* 0x00005000ffffc9a7 */ /* 0x000be4000830040f */
[----:B------:R-:W-:Y:S01]  /*4400*/  SHF.L.U32 R20, R32, 0x1f, RZ ;  /* 0x0000001f20147819 */ /* 0x000fe200000006ff */
[C---:B---3--:R-:W-:Y:S01]  /*4410*/  @!P1 IMAD.HI.U32 R8, R11.reuse, R8, RZ ;  /* 0x000000080b089227 */ /* 0x048fe200078e00ff */
[----:B--2---:R-:W-:Y:S02]  /*4420*/  @!P1 ISETP.NE.AND P0, PT, R12, 0x1, PT ;  /* 0x000000010c00980c */ /* 0x004fe40003f05270 */
[----:B-1----:R-:W-:Y:S01]  /*4430*/  @!P1 ISETP.NE.AND P2, PT, R2, 0x1, PT ;  /* 0x000000010200980c */ /* 0x002fe20003f45270 */
[----:B------:R-:W-:Y:S01]  /*4440*/  SYNCS.ARRIVE.TRANS64.RED.A1T0 RZ, [UR16], RZ ;  /* 0x000000ffffff79a7 */ /* 0x000fe20008100410 */
[C---:B------:R-:W-:Y:S01]  /*4450*/  @!P1 IMAD.HI.U32 R13, R10.reuse, R13, RZ ;  /* 0x0000000d0a0d9227 */ /* 0x040fe200078e00ff */
[----:B------:R-:W-:Y:S04]  /*4460*/  @!P1 SHF.R.U32.HI R8, RZ, R9, R8 ;  /* 0x00000009ff089219 */ /* 0x000fe80000011608 */
[----:B------:R-:W-:Y:S01]  /*4470*/  @!P1 SEL R8, R11, R8, !P2 ;  /* 0x000000080b089207 */ /* 0x000fe20005000000 */
[----:B------:R-:W1:Y:S01]  /*4480*/  SYNCS.PHASECHK.TRANS64.TRYWAIT P5, [UR13+0x68], R20 ;  /* 0x00006814ff0075a7 */ /* 0x000e6200080a110d */
[----:B-----5:R-:W2:Y:S02]  /*4490*/  @!P1 LDC R0, c[0x0][0xb20] ;  /* 0x0002c800ff009b82 */ /* 0x020ea40000000800 */
[----:B--2---:R-:W-:Y:S04]  /*44a0*/  @!P1 SHF.R.U32.HI R0, RZ, R0, R13 ;  /* 0x00000000ff009219 */ /* 0x004fe8000001160d */
[----:B------:R-:W-:Y:S05]  /*44b0*/  @!P1 SEL R9, R10, R0, !P0 ;  /* 0x000000000a099207 */ /* 0x000fea0004000000 */
[----:B------:R-:W-:Y:S02]  /*44c0*/  @!P1 IMAD.IADD R0, R9, 0x1, -R8 ;  /* 0x0000000109009824 */ /* 0x000fe400078e0a08 */
[----:B------:R-:W-:Y:S02]  /*44d0*/  @!P1 IMAD.IADD R8, R8, 0x1, -R9 ;  /* 0x0000000108089824 */ /* 0x000fe400078e0a09 */
[----:B------:R-:W-:Y:S02]  /*44e0*/  @!P1 IMAD R11, R0, R2, R11 ;  /* 0x00000002000b9224 */ /* 0x000fe400078e020b */
[----:B------:R-:W-:Y:S01]  /*44f0*/  @!P1 IMAD R10, R8, R12, R10 ;  /* 0x0000000c080a9224 */ /* 0x000fe200078e020a */
[----:B-1----:R-:W-:Y:S06]  /*4500*/  @!P5 BRA `(.L_x_76) ;  /* 0x000000300038d947 */ /* 0x002fec0003800000 */
.L_x_150:
[----:B------:R-:W-:Y:S01]  /*4510*/  @!P4 IADD3 R2, P0, PT, R30, 0x580, RZ ;  /* 0x000005801e02c810 */ /* 0x000fe20007f1e0ff */
[----:B------:R-:W-:Y:S01]  /*4520*/  UMOV UR18, 0x0 ;  /* 0x0000000000127882 */ /* 0x000fe20000000000 */
[----:B------:R-:W-:Y:S01]  /*4530*/  UMOV UR19, 0x10000000 ;  /* 0x1000000000137882 */ /* 0x000fe20000000000 */
[----:B------:R-:W-:Y:S01]  /*4540*/  VOTEU.ALL UP1, P4 ;  /* 0x0000000000ff7886 */ /* 0x000fe20002020000 */
[----:B------:R-:W-:Y:S01]  /*4550*/  @!P4 R2UR UR9, R2 ;  /* 0x000000000209c2ca */ /* 0x000fe200000e0000 */
[----:B-1----:R-:W-:Y:S01]  /*4560*/  @!P4 IMAD.X R0, RZ, RZ, R31, P0 ;  /* 0x000000ffff00c224 */ /* 0x002fe200000e061f */
[----:B------:R-:W-:Y:S01]  /*4570*/  UMOV UR12, UR36 ;  /* 0x00000024000c7c82 */ /* 0x000fe20008000000 */
[----:B------:R-:W-:Y:S01]  /*4580*/  @P3 R2UR UR36, R27 ;  /* 0x000000001b2432ca */ /* 0x000fe200000e0000 */
[----:B------:R-:W-:Y:S01]  /*4590*/  @!UP1 ULEA UR15, UR14, UR7, 0xc ;  /* 0x000000070e0f9291 */ /* 0x000fe2000f8e60ff */
[----:B------:R-:W-:Y:S01]  /*45a0*/  ISETP.NE.AND P0, PT, R29, 0x2, PT ;  /* 0x000000021d00780c */ /* 0x000fe20003f05270 */
[----:B------:R-:W-:Y:S01]  /*45b0*/  @!UP1 UIADD3 UR10, UPT, UPT, UR10, 0x20, URZ ;  /* 0x000000200a0a9890 */ /* 0x000fe2000fffe0ff */
[----:B------:R-:W-:Y:S01]  /*45c0*/  @!P4 R2UR UR8, R0 ;  /* 0x000000000008c2ca */ /* 0x000fe200000e0000 */
[----:B------:R-:W-:Y:S01]  /*45d0*/  IMAD.IADD R20, R10, 0x1, R58 ;  /* 0x000000010a147824 */ /* 0x000fe200078e023a */
[----:B------:R-:W-:Y:S01]  /*45e0*/  SEL R0, RZ, 0x1, P0 ;  /* 0x00000001ff007807 */ /* 0x000fe20000000000 */
[----:B------:R-:W-:Y:S01]  /*45f0*/  IMAD.IADD R21, R11, 0x1, R59 ;  /* 0x000000010b157824 */ /* 0x000fe200078e023b */
[----:B------:R-:W-:Y:S02]  /*4600*/  SEL R29, R29, RZ, P0 ;  /* 0x000000ff1d1d7207 */ /* 0x000fe40000000000 */
[----:B------:R-:W-:Y:S01]  /*4610*/  IMAD.U32 R8, RZ, RZ, UR9 ;  /* 0x00000009ff087e24 */ /* 0x000fe2000f8e00ff */
[----:B------:R-:W-:Y:S01]  /*4620*/  UIADD3 UR9, UPT, UPT, UR13, 0x50, URZ ;  /* 0x000000500d097890 */ /* 0x000fe2000fffe0ff */
[----:B------:R-:W-:Y:S03]  /*4630*/  LOP3.LUT R28, R28, R0, RZ, 0x3c, !PT ;  /* 0x000000001c1c7212 */ /* 0x000fe600078e3cff */
[----:B------:R-:W-:Y:S02]  /*4640*/  @!P4 R2UR UR16, R8 ;  /* 0x000000000810c2ca */ /* 0x000fe400000e0000 */
[----:B------:R-:W-:Y:S01]  /*4650*/  IMAD.U32 R9, RZ, RZ, UR8 ;  /* 0x00000008ff097e24 */ /* 0x000fe2000f8e00ff */
[----:B------:R-:W-:Y:S01]  /*4660*/  @!UP1 UIADD3 UR8, UPT, UPT, UR15, 0x200, URZ ;  /* 0x000002000f089890 */ /* 0x000fe2000fffe0ff */
[----:B------:R-:W-:Y:S01]  /*4670*/  VOTEU.ALL UP1, P4 ;  /* 0x0000000000ff7886 */ /* 0x000fe20002020000 */
[----:B------:R-:W-:Y:S02]  /*4680*/  UPRMT UR15, UR37, 0x654, UR9 ;  /* 0x00000654250f7896 */ /* 0x000fe40008000009 */
[----:B------:R-:W-:Y:S11]  /*4690*/  @!P4 R2UR UR17, R9 ;  /* 0x000000000911c2ca */ /* 0x000ff600000e0000 */
[----:B------:R-:W-:Y:S02]  /*46a0*/  @!UPT UIADD3 URZ, UPT, UPT, URZ, URZ, URZ ;  /* 0x000000fffffff290 */ /* 0x000fe4000fffe0ff */
[----:B------:R2:W-:Y:S01]  /*46b0*/  @!UP1 UTMALDG.3D [UR8], [UR16], desc[UR18] ;  /* 0x00001208100095b4 */ /* 0x0005e20008011000 */
[----:B------:R2:W-:Y:S01]  /*46c0*/  @!P4 SYNCS.ARRIVE.TRANS64.RED.A0TR RZ, [UR13+0x50], R25 ;  /* 0x00005019ffffc9a7 */ /* 0x0005e2000830040d */
[----:B------:R-:W-:Y:S04]  /*46d0*/  UIADD3 UR13, UPT, UPT, UR14, 0x1, URZ ;  /* 0x000000010e0d7890 */ /* 0x000fe8000fffe0ff */
[----:B------:R-:W-:Y:S04]  /*46e0*/  UISETP.NE.AND UP1, UPT, UR13, 0x3, UPT ;  /* 0x000000030d00788c */ /* 0x000fe8000bf25270 */
[----:B------:R-:W-:Y:S02]  /*46f0*/  USEL UR14, URZ, 0x1, UP1 ;  /* 0x00000001ff0e7887 */ /* 0x000fe40008800000 */
[----:B------:R-:W-:Y:S02]  /*4700*/  USEL UR13, UR13, URZ, UP1 ;  /* 0x000000ff0d0d7287 */ /* 0x000fe40008800000 */
[----:B------:R-:W-:Y:S02]  /*4710*/  UPLOP3.LUT UP1, UPT, UPT, UPT, UPT, 0x80, 0x8 ;  /* 0x000000000008789c */ /* 0x000fe40003f2f070 */
[----:B------:R-:W-:Y:S01]  /*4720*/  LOP3.LUT R32, R32, UR14, RZ, 0x3c, !PT ;  /* 0x0000000e20207c12 */ /* 0x000fe2000f8e3cff */
[----:B------:R-:W-:Y:S01]  /*4730*/  SYNCS.ARRIVE.TRANS64.RED.A1T0 RZ, [UR15], RZ ;  /* 0x000000ffffff79a7 */ /* 0x000fe2000810040f */
[----:B------:R-:W-:Y:S07]  /*4740*/  @P3 BRA `(.L_x_77) ;  /* 0xfffffff4001c3947 */ /* 0x000fee000383ffff */
[----:B------:R-:W-:Y:S01]  /*4750*/  UIADD3 UR7, UPT, UPT, UR7, 0x68, URZ ;  /* 0x0000006807077890 */ /* 0x000fe2000fffe0ff */
[----:B------:R-:W-:-:S03]  /*4760*/  SHF.L.U32 R2, R32, 0x1f, RZ ;  /* 0x0000001f20027819 */ /* 0x000fc600000006ff */
[----:B------:R-:W-:-:S09]  /*4770*/  ULEA UR4, UR13, UR7, 0x3 ;  /* 0x000000070d047291 */ /* 0x000fd2000f8e18ff */
[----:B------:R-:W1:Y:S02]  /*4780*/  SYNCS.PHASECHK.TRANS64.TRYWAIT P0, [UR4], R2 ;  /* 0x00000002ff0075a7 */ /* 0x000e640008001104 */
[----:B-1----:R-:W-:Y:S05]  /*4790*/  @!P0 BRA `(.L_x_78) ;  /* 0x0000002c00ac8947 */ /* 0x002fea0003800000 */
.L_x_152:
        /* <DEDUP_REMOVED lines=9> */
.L_x_154:
[----:B------:R-:W-:-:S04]  /*4830*/  UIADD3 UR5, UPT, UPT, UR5, 0x1, URZ ;  /* 0x0000000105057890 */ /* 0x000fc8000fffe0ff */
[----:B------:R-:W-:-:S04]  /*4840*/  UISETP.NE.AND UP0, UPT, UR5, 0x3, UPT ;  /* 0x000000030500788c */ /* 0x000fc8000bf05270 */
[----:B------:R-:W-:Y:S02]  /*4850*/  USEL UR4, URZ, 0x1, UP0 ;  /* 0x00000001ff047887 */ /* 0x000fe40008000000 */
[----:B------:R-:W-:-:S04]  /*4860*/  USEL UR5, UR5, URZ, UP0 ;  /* 0x000000ff05057287 */ /* 0x000fc80008000000 */
[----:B------:R-:W-:Y:S01]  /*4870*/  ULEA UR5, UR5, UR7, 0x3 ;  /* 0x0000000705057291 */ /* 0x000fe2000f8e18ff */
[----:B-1----:R-:W-:-:S04]  /*4880*/  LOP3.LUT R2, R32, UR4, RZ, 0x3c, !PT ;  /* 0x0000000420027c12 */ /* 0x002fc8000f8e3cff */
[----:B------:R-:W-:Y:S01]  /*4890*/  SHF.L.U32 R2, R2, 0x1f, RZ ;  /* 0x0000001f02027819 */ /* 0x000fe200000006ff */
[----:B------:R-:W-:-:S07]  /*48a0*/  IMAD.U32 R0, RZ, RZ, UR5 ;  /* 0x00000005ff007e24 */ /* 0x000fce000f8e00ff */
.L_x_80:
[----:B-1----:R1:W3:Y:S02]  /*48b0*/  SYNCS.PHASECHK.TRANS64.TRYWAIT P0, [R0+URZ], R2 ;  /* 0x00000002000075a7 */ /* 0x0022e400080011ff */
[----:B---3--:R-:W-:Y:S05]  /*48c0*/  @!P0 NANOSLEEP.SYNCS 0x989680 ;  /* 0x009896800000895d */ /* 0x008fea0003900000 */
[----:B------:R-:W3:Y:S02]  /*48d0*/  @!P0 SYNCS.PHASECHK.TRANS64 P0, [R0+URZ], R2 ;  /* 0x00000002000085a7 */ /* 0x000ee400080010ff */
[----:B--23--:R-:W-:Y:S05]  /*48e0*/  @P0 EXIT ;  /* 0x000000000000094d */ /* 0x00cfea0003800000 */
[----:B------:R-:W-:Y:S05]  /*48f0*/  BRA `(.L_x_80) ;  /* 0xfffffffc00ec7947 */ /* 0x000fea000383ffff */
.L_x_68:
[----:B------:R-:W-:-:S06]  /*4900*/  UISETP.GE.AND UP1, UPT, UR8, 0x4, UPT ;  /* 0x000000040800788c */ /* 0x000fcc000bf26270 */
[----:B------:R-:W-:-:S13]  /*4910*/  PLOP3.LUT P0, PT, PT, PT, UP1, 0x80, 0x8 ;  /* 0x000000000008781c */ /* 0x000fda0003f0f018 */
[----:B------:R-:W-:Y:S05]  /*4920*/  @!P0 EXIT ;  /* 0x000000000000894d */ /* 0x000fea0003800000 */
[----:B------:R-:W-:Y:S01]  /*4930*/  BAR.SYNC.DEFER_BLOCKING 0x6, 0xa0 ;  /* 0x0182800000007b1d */ /* 0x000fe20000010000 */
[C---:B------:R-:W-:Y:S01]  /*4940*/  IMAD.SHL.U32 R3, R70.reuse, 0x20, RZ ;  /* 0x0000002046037824 */ /* 0x040fe200078e00ff */
[C---:B------:R-:W-:Y:S01]  /*4950*/  LOP3.LUT P0, RZ, R70.reuse, 0x4, RZ, 0xc0, !PT ;  /* 0x0000000446ff7812 */ /* 0x040fe2000780c0ff */
[C---:B------:R-:W-:Y:S02]  /*4960*/  IMAD.SHL.U32 R64, R70.reuse, 0x10, RZ ;  /* 0x0000001046407824 */ /* 0x040fe400078e00ff */
[C---:B------:R-:W-:Y:S01]  /*4970*/  IMAD.SHL.U32 R2, R70.reuse, 0x4, RZ ;  /* 0x0000000446027824 */ /* 0x040fe200078e00ff */
[----:B------:R-:W-:Y:S02]  /*4980*/  UMOV UR48, 0x400 ;  /* 0x0000040000307882 */ /* 0x000fe40000000000 */
[----:B------:R-:W1:Y:S01]  /*4990*/  LDC R63, c[0x0][0x370] ;  /* 0x0000dc00ff3f7b82 */ /* 0x000e620000000800 */
[----:B------:R-:W-:Y:S01]  /*49a0*/  ULEA UR48, UR37, UR48, 0x18 ;  /* 0x0000003025307291 */ /* 0x000fe2000f8ec0ff */
[----:B------:R-:W-:Y:S01]  /*49b0*/  LOP3.LUT R4, R3, 0xc0, RZ, 0xc0, !PT ;  /* 0x000000c003047812 */ /* 0x000fe200078ec0ff */
[----:B------:R-:W-:Y:S01]  /*49c0*/  IMAD.U32 R32, R70, 0x10000, RZ ;  /* 0x0001000046207824 */ /* 0x000fe200078e00ff */
[----:B------:R-:W-:Y:S01]  /*49d0*/  LOP3.LUT R64, R64, 0x600, RZ, 0xc0, !PT ;  /* 0x0000060040407812 */ /* 0x000fe200078ec0ff */
[----:B------:R-:W-:Y:S01]  /*49e0*/  IMAD.MOV.U32 R69, RZ, RZ, 0x10 ;  /* 0x00000010ff457424 */ /* 0x000fe200078e00ff */
[----:B------:R-:W-:Y:S01]  /*49f0*/  LOP3.LUT R2, R4, 0x18, R2, 0xf8, !PT ;  /* 0x0000001804027812 */ /* 0x000fe200078ef802 */
[----:B------:R-:W-:Y:S01]  /*4a00*/  IMAD.MOV.U32 R31, RZ, RZ, RZ ;  /* 0x000000ffff1f7224 */ /* 0x000fe200078e00ff */
[----:B------:R-:W2:Y:S01]  /*4a10*/  LDC R28, c[0x0][0xb0c] ;  /* 0x0002c300ff1c7b82 */ /* 0x000ea20000000800 */
[----:B------:R-:W-:Y:S01]  /*4a20*/  SHF.R.U32.HI R4, RZ, 0x1, R70 ;  /* 0x00000001ff047819 */ /* 0x000fe20000011646 */
[----:B------:R-:W-:Y:S01]  /*4a30*/  IMAD.MOV.U32 R68, RZ, RZ, RZ ;  /* 0x000000ffff447224 */ /* 0x000fe200078e00ff */
[--C-:B------:R-:W-:Y:S01]  /*4a40*/  LOP3.LUT R64, R64, 0x20, R3.reuse, 0xf8, !PT ;  /* 0x0000002040407812 */ /* 0x100fe200078ef803 */
[----:B------:R-:W-:Y:S01]  /*4a50*/  IMAD.MOV.U32 R73, RZ, RZ, RZ ;  /* 0x000000ffff497224 */ /* 0x000fe200078e00ff */
[----:B------:R-:W-:Y:S01]  /*4a60*/  LOP3.LUT R32, R32, 0x600000, RZ, 0xc0, !PT ;  /* 0x0060000020207812 */ /* 0x000fe200078ec0ff */
[----:B------:R-:W-:Y:S01]  /*4a70*/  IMAD.MOV.U32 R67, RZ, RZ, RZ ;  /* 0x000000ffff437224 */ /* 0x000fe200078e00ff */
[----:B------:R-:W-:Y:S01]  /*4a80*/  LOP3.LUT R2, R2, 0x8, R4, 0x78, !PT ;  /* 0x0000000802027812 */ /* 0x000fe200078e7804 */
[----:B------:R-:W4:Y:S01]  /*4a90*/  LDC R61, c[0x0][0xb20] ;  /* 0x0002c800ff3d7b82 */ /* 0x000f220000000800 */
[----:B------:R-:W3:Y:S01]  /*4aa0*/  LDS R0, [UR48+0x140] ;  /* 0x00014030ff007984 */ /* 0x000ee20008000800 */
[----:B------:R-:W-:Y:S01]  /*4ab0*/  LOP3.LUT R64, R64, 0x100, R3, 0xf8, !PT ;  /* 0x0000010040407812 */ /* 0x000fe200078ef803 */
[----:B------:R-:W1:Y:S01]  /*4ac0*/  LDCU.64 UR54, c[0x0][0x348] ;  /* 0x00006900ff3677ac */ /* 0x000e620008000a00 */
[----:B------:R-:W-:-:S02]  /*4ad0*/  LOP3.LUT R70, R70, 0x60, RZ, 0xc0, !PT ;  /* 0x0000006046467812 */ /* 0x000fc400078ec0ff */
[----:B------:R-:W-:Y:S01]  /*4ae0*/  LOP3.LUT R64, R64, R2, RZ, 0xfc, !PT ;  /* 0x0000000240407212 */ /* 0x000fe200078efcff */
[----:B------:R-:W1:Y:S01]  /*4af0*/  LDCU.64 UR38, c[0x0][0x888] ;  /* 0x00011100ff2677ac */ /* 0x000e620008000a00 */
[----:B------:R-:W1:Y:S01]  /*4b00*/  LDC R27, c[0x0][0xb30] ;  /* 0x0002cc00ff1b7b82 */ /* 0x000e620000000800 */
[----:B------:R-:W-:Y:S01]  /*4b10*/  SEL R69, R69, 0xfffffff0, !P0 ;  /* 0xfffffff045457807 */ /* 0x000fe20004000000 */
[----:B------:R-:W1:Y:S01]  /*4b20*/  LDCU.64 UR44, c[0x0][0x890] ;  /* 0x00011200ff2c77ac */ /* 0x000e620008000a00 */
[----:B------:R-:W-:-:S05]  /*4b30*/  UMOV UR51, 0x1 ;  /* 0x0000000100337882 */ /* 0x000fca0000000000 */
[----:B------:R-:W1:Y:S01]  /*4b40*/  LDC.64 R56, c[0x0][0xb10] ;  /* 0x0002c400ff387b82 */ /* 0x000e620000000a00 */
[----:B------:R-:W-:Y:S01]  /*4b50*/  UMOV UR56, URZ ;  /* 0x000000ff00387c82 */ /* 0x000fe20008000000 */
[----:B------:R-:W-:Y:S01]  /*4b60*/  UIADD3 UR52, UPT, UPT, UR48, 0x200, URZ ;  /* 0x0000020030347890 */ /* 0x000fe2000fffe0ff */
[----:B------:R-:W-:Y:S01]  /*4b70*/  UMOV UR50, URZ ;  /* 0x000000ff00327c82 */ /* 0x000fe20008000000 */
[----:B------:R-:W-:-:S04]  /*4b80*/  UMOV UR49, URZ ;  /* 0x000000ff00317c82 */ /* 0x000fc80008000000 */
[----:B------:R-:W1:Y:S08]  /*4b90*/  LDC.64 R24, c[0x0][0xb18] ;  /* 0x0002c600ff187b82 */ /* 0x000e700000000a00 */
[----:B------:R-:W1:Y:S08]  /*4ba0*/  LDC.64 R22, c[0x0][0xb28] ;  /* 0x0002ca00ff167b82 */ /* 0x000e700000000a00 */
[----:B------:R-:W1:Y:S01]  /*4bb0*/  LDC.64 R54, c[0x0][0x8b0] ;  /* 0x00022c00ff367b82 */ /* 0x000e620000000a00 */
[----:B---3--:R-:W-:-:S07]  /*4bc0*/  IMAD.IADD R32, R0, 0x1, R32 ;  /* 0x0000000100207824 */ /* 0x008fce00078e0220 */
[----:B------:R-:W3:Y:S08]  /*4bd0*/  LDC.64 R52, c[0x0][0x8a8] ;  /* 0x00022a00ff347b82 */ /* 0x000ef00000000a00 */
[----:B--2-4-:R-:W1:Y:S02]  /*4be0*/  LDC R62, c[0x0][0x374] ;  /* 0x0000dd00ff3e7b82 */ /* 0x014e640000000800 */
.L_x_111:
[----:B------:R-:W-:Y:S02]  /*4bf0*/  LEA R0, R73, UR48, 0x3 ;  /* 0x0000003049007c11 */ /* 0x000fe4000f8e18ff */
[----:B------:R-:W-:Y:S02]  /*4c00*/  SHF.L.U32 R2, R67, 0x1f, RZ ;  /* 0x0000001f43027819 */ /* 0x000fe400000006ff */
[----:B-1----:R-:W-:Y:S02]  /*4c10*/  LEA R16, R73, UR48, 0x4 ;  /* 0x0000003049107c11 */ /* 0x002fe4000f8e20ff */
[----:B------:R-:W2:Y:S02]  /*4c20*/  SYNCS.PHASECHK.TRANS64.TRYWAIT P0, [R0+URZ+0x90], R2 ;  /* 0x00009002000075a7 */ /* 0x000ea400080011ff */
[----:B--2---:R-:W-:Y:S05]  /*4c30*/  @!P0 BRA `(.L_x_81) ;  /* 0x0000002800b48947 */ /* 0x004fea0003800000 */
.L_x_155:
[----:B------:R-:W4:Y:S01]  /*4c40*/  LDC.64 R10, c[0x0][0xb10] ;  /* 0x0002c400ff0a7b82 */ /* 0x000f220000000a00 */
[----:B------:R-:W3:Y:S01]  /*4c50*/  LDS.128 R16, [R16+0x120] ;  /* 0x0001200010107984 */ /* 0x000ee20000000c00 */
[----:B-1----:R-:W-:Y:S01]  /*4c60*/  ISETP.NE.AND P1, PT, R27, 0x1, PT ;  /* 0x000000011b00780c */ /* 0x002fe20003f25270 */
[----:B--2---:R-:W-:Y:S01]  /*4c70*/  VIADD R0, R0, 0xa0 ;  /* 0x000000a000007836 */ /* 0x004fe20000000000 */
[----:B------:R-:W-:Y:S04]  /*4c80*/  ISETP.GE.AND P0, PT, R26, 0x1, PT ;  /* 0x000000011a00780c */ /* 0x000fe80003f06270 */
[----:B------:R-:W1:Y:S01]  /*4c90*/  LDC.64 R8, c[0x0][0xb18] ;  /* 0x0002c600ff087b82 */ /* 0x000e620000000a00 */
[----:B------:R-:W-:Y:S01]  /*4ca0*/  PRMT R0, RZ, 0x654, R0 ;  /* 0x00000654ff007816 */ /* 0x000fe20000000000 */
[----:B------:R-:W-:Y:S01]  /*4cb0*/  @!PT LDS RZ, [RZ] ;  /* 0x00000000fffff984 */ /* 0x000fe20000000800 */
[----:B------:R-:W-:Y:S01]  /*4cc0*/  @!PT LDS RZ, [RZ] ;  /* 0x00000000fffff984 */ /* 0x000fe20000000800 */
[----:B------:R-:W-:Y:S01]  /*4cd0*/  @!PT LDS RZ, [RZ] ;  /* 0x00000000fffff984 */ /* 0x000fe20000000800 */
[----:B------:R-:W-:Y:S01]  /*4ce0*/  @!PT LDS RZ, [RZ] ;  /* 0x00000000fffff984 */ /* 0x000fe20000000800 */
[----:B------:R2:W-:Y:S06]  /*4cf0*/  MEMBAR.ALL.CTA ;  /* 0x0000000000007992 */ /* 0x0005ec0000008000 */
[----:B--2---:R-:W2:Y:S01]  /*4d00*/  FENCE.VIEW.ASYNC.S ;  /* 0x00000000000073c6 */ /* 0x004ea20000000000 */
[----:B------:R-:W1:Y:S08]  /*4d10*/  @!P1 LDC R12, c[0x0][0xb20] ;  /* 0x0002c800ff0c9b82 */ /* 0x000e700000000800 */
[----:B------:R-:W1:Y:S01]  /*4d20*/  @!P1 LDC R7, c[0x0][0xb0c] ;  /* 0x0002c300ff079b82 */ /* 0x000e620000000800 */
[----:B--2---:R2:W-:Y:S01]  /*4d30*/  SYNCS.ARRIVE.TRANS64.RED.A1T0 RZ, [R0+URZ], RZ ;  /* 0x000000ff00ff79a7 */ /* 0x0045e200081004ff */
[----:B---3--:R-:W-:Y:S04]  /*4d40*/  LOP3.LUT P4, RZ, R18, 0x1, RZ, 0xc0, !PT ;  /* 0x0000000112ff7812 */ /* 0x008fe8000788c0ff */
[----:B------:R-:W-:Y:S09]  /*4d50*/  P2R R71, PR, RZ, 0x10 ;  /* 0x00000010ff477803 */ /* 0x000ff20000000000 */
[----:B------:R-:W-:Y:S02]  /*4d60*/  @P4 MOV R30, R16 ;  /* 0x00000010001e4202 */ /* 0x000fe40000000f00 */
[----:B------:R-:W-:Y:S01]  /*4d70*/  @P4 LOP3.LUT R29, R17, 0xffff, RZ, 0xc0, !PT ;  /* 0x0000ffff111d4812 */ /* 0x000fe200078ec0ff */
[----:B--2-4-:R-:W-:Y:S06]  /*4d80*/  @!P0 BRA `(.L_x_82) ;  /* 0x0000000000a48947 */ /* 0x014fec0003800000 */
[----:B------:R-:W-:Y:S01]  /*4d90*/  IMAD.HI.U32 R0, R62, R25, RZ ;  /* 0x000000193e007227 */ /* 0x000fe200078e00ff */
[----:B------:R-:W-:Y:S02]  /*4da0*/  ISETP.NE.AND P0, PT, R24, 0x1, PT ;  /* 0x000000011800780c */ /* 0x000fe40003f05270 */
[----:B------:R-:W-:Y:S01]  /*4db0*/  ISETP.NE.AND P2, PT, R26, 0x1, PT ;  /* 0x000000011a00780c */ /* 0x000fe20003f45270 */
[----:B------:R-:W-:Y:S01]  /*4dc0*/  IMAD.HI.U32 R4, R63, R56, RZ ;  /* 0x000000383f047227 */ /* 0x000fe200078e00ff */
[----:B------:R-:W-:Y:S02]  /*4dd0*/  SHF.R.U32.HI R0, RZ, R61, R0 ;  /* 0x0000003dff007219 */ /* 0x000fe40000011600 */
[----:B------:R-:W-:Y:S01]  /*4de0*/  ISETP.NE.AND P3, PT, R28, 0x1, PT ;  /* 0x000000011c00780c */ /* 0x000fe20003f65270 */
[----:B------:R-:W-:Y:S01]  /*4df0*/  IMAD.HI.U32 R6, R29, R25, RZ ;  /* 0x000000191d067227 */ /* 0x000fe200078e00ff */
[-C--:B------:R-:W-:Y:S02]  /*4e00*/  SHF.R.U32.HI R4, RZ, R57.reuse, R4 ;  /* 0x00000039ff047219 */ /* 0x080fe40000011604 */
[----:B------:R-:W-:Y:S01]  /*4e10*/  SEL R0, R62, R0, !P0 ;  /* 0x000000003e007207 */ /* 0x000fe20004000000 */
[----:B------:R-:W-:Y:S01]  /*4e20*/  IMAD.HI.U32 R5, R30, R56, RZ ;  /* 0x000000381e057227 */ /* 0x000fe200078e00ff */
[----:B------:R-:W-:Y:S03]  /*4e30*/  SEL R4, R63, R4, !P3 ;  /* 0x000000043f047207 */ /* 0x000fe60005800000 */
[-C--:B------:R-:W-:Y:S01]  /*4e40*/  IMAD.HI.U32 R3, R0, R22.reuse, RZ ;  /* 0x0000001600037227 */ /* 0x080fe200078e00ff */
[----:B------:R-:W-:Y:S03]  /*4e50*/  SHF.R.U32.HI R5, RZ, R57, R5 ;  /* 0x00000039ff057219 */ /* 0x000fe60000011605 */
[----:B------:R-:W-:Y:S01]  /*4e60*/  IMAD.HI.U32 R2, R4, R22, RZ ;  /* 0x0000001604027227 */ /* 0x000fe200078e00ff */
[----:B------:R-:W-:Y:S02]  /*4e70*/  @P2 SHF.R.U32.HI R0, RZ, R23, R3 ;  /* 0x00000017ff002219 */ /* 0x000fe40000011603 */
[----:B------:R-:W-:Y:S02]  /*4e80*/  SHF.R.U32.HI R3, RZ, R61, R6 ;  /* 0x0000003dff037219 */ /* 0x000fe40000011606 */
[----:B------:R-:W-:Y:S01]  /*4e90*/  @P2 SHF.R.U32.HI R4, RZ, R23, R2 ;  /* 0x00000017ff042219 */ /* 0x000fe20000011602 */
[----:B------:R-:W-:Y:S01]  /*4ea0*/  IMAD R0, R26, R0, RZ ;  /* 0x000000001a007224 */ /* 0x000fe200078e02ff */
[----:B------:R-:W-:Y:S02]  /*4eb0*/  SEL R3, R29, R3, !P0 ;  /* 0x000000031d037207 */ /* 0x000fe40004000000 */
[----:B------:R-:W-:Y:S01]  /*4ec0*/  SEL R2, R30, R5, !P3 ;  /* 0x000000051e027207 */ /* 0x000fe20005800000 */
[----:B------:R-:W-:Y:S01]  /*4ed0*/  IMAD R5, R26, R4, RZ ;  /* 0x000000041a057224 */ /* 0x000fe200078e02ff */
[C---:B------:R-:W-:Y:S01]  /*4ee0*/  ISETP.GE.AND P0, PT, R3.reuse, R0, PT ;  /* 0x000000000300720c */ /* 0x040fe20003f06270 */
[C---:B------:R-:W-:Y:S03]  /*4ef0*/  IMAD.HI.U32 R0, R3.reuse, R22, RZ ;  /* 0x0000001603007227 */ /* 0x040fe600078e00ff */
[C---:B------:R-:W-:Y:S02]  /*4f00*/  ISETP.GE.OR P0, PT, R2.reuse, R5, P0 ;  /* 0x000000050200720c */ /* 0x040fe40000706670 */
[----:B------:R-:W-:Y:S04]  /*4f10*/  SHF.R.U32.HI R0, RZ, R23, R0 ;  /* 0x00000017ff007219 */ /* 0x000fe80000011600 */
[C---:B------:R-:W-:Y:S05]  /*4f20*/  SEL R6, R3.reuse, R0, !P2 ;  /* 0x0000000003067207 */ /* 0x040fea0005000000 */
        /* <DEDUP_REMOVED lines=14> */
[----:B------:R-:W-:Y:S07]  /*5010*/  IMAD R29, R3, R24, R29 ;  /* 0x00000018031d7224 */ /* 0x000fee00078e021d */
.L_x_82:
[----:B-1----:R-:W-:Y:S01]  /*5020*/  @!P1 ISETP.NE.AND P0, PT, R8, 0x1, PT ;  /* 0x000000010800980c */ /* 0x002fe20003f05270 */
[----:B------:R-:W-:Y:S01]  /*5030*/  @!P1 IMAD.HI.U32 R0, R30, R10, RZ ;  /* 0x0000000a1e009227 */ /* 0x000fe200078e00ff */
[----:B------:R-:W-:Y:S01]  /*5040*/  @!P1 ISETP.NE.AND P2, PT, R7, 0x1, PT ;  /* 0x000000010700980c */ /* 0x000fe20003f45270 */
[----:B------:R-:W-:Y:S01]  /*5050*/  ULOP3.LUT UP0, URZ, UR52, 0x1b0, URZ, 0xc0, !UPT ;  /* 0x000001b034ff7892 */ /* 0x000fe2000f80c0ff */
[----:B------:R-:W-:Y:S01]  /*5060*/  R2UR UR42, R21 ;  /* 0x00000000152a72ca */ /* 0x000fe200000e0000 */
[----:B------:R-:W-:Y:S01]  /*5070*/  @!P1 IMAD.HI.U32 R2, R29, R9, RZ ;  /* 0x000000091d029227 */ /* 0x000fe200078e00ff */
[----:B------:R-:W-:Y:S02]  /*5080*/  @!P1 SHF.R.U32.HI R0, RZ, R11, R0 ;  /* 0x0000000bff009219 */ /* 0x000fe40000011600 */
[----:B------:R-:W-:Y:S01]  /*5090*/  R2UR UR41, R20 ;  /* 0x00000000142972ca */ /* 0x000fe200000e0000 */
[----:B------:R-:W-:Y:S01]  /*50a0*/  VIADD R73, R73, 0x1 ;  /* 0x0000000149497836 */ /* 0x000fe20000000000 */
[----:B------:R-:W-:Y:S02]  /*50b0*/  @!P1 SHF.R.U32.HI R2, RZ, R12, R2 ;  /* 0x0000000cff029219 */ /* 0x000fe40000011602 */
[----:B------:R-:W-:Y:S02]  /*50c0*/  @!P1 SEL R3, R30, R0, !P2 ;  /* 0x000000001e039207 */ /* 0x000fe40005000000 */
[----:B------:R-:W-:Y:S02]  /*50d0*/  @!P1 SEL R2, R29, R2, !P0 ;  /* 0x000000021d029207 */ /* 0x000fe40004000000 */
[----:B------:R-:W-:Y:S01]  /*50e0*/  @P4 SHF.R.U32.HI R66, RZ, 0x10, R17 ;  /* 0x00000010ff424819 */ /* 0x000fe20000011611 */
[----:B------:R-:W-:Y:S02]  /*50f0*/  USHF.L.U32 UR42, UR42, 0x6, URZ ;  /* 0x000000062a2a7899 */ /* 0x000fe400080006ff */
[----:B------:R-:W-:Y:S02]  /*5100*/  @!P1 IMAD.IADD R0, R2, 0x1, -R3 ;  /* 0x0000000102009824 */ /* 0x000fe400078e0a03 */
[----:B------:R-:W-:Y:S01]  /*5110*/  @!P1 IMAD.IADD R2, R3, 0x1, -R2 ;  /* 0x0000000103029824 */ /* 0x000fe200078e0a02 */
[----:B------:R-:W-:Y:S01]  /*5120*/  USHF.L.U32 UR41, UR41, 0x6, URZ ;  /* 0x0000000629297899 */ /* 0x000fe200080006ff */
[----:B------:R-:W-:Y:S02]  /*5130*/  @!P1 IMAD R30, R0, R7, R30 ;  /* 0x00000007001e9224 */ /* 0x000fe400078e021e */
[----:B------:R-:W-:Y:S01]  /*5140*/  @!P1 IMAD R29, R2, R8, R29 ;  /* 0x00000008021d9224 */ /* 0x000fe200078e021d */
[----:B------:R-:W-:Y:S08]  /*5150*/  BRA.U !UP0, `(.L_x_83) ;  /* 0x00000001087c7547 */ /* 0x000ff0000b800000 */
[----:B------:R-:W1:Y:S01]  /*5160*/  LDCU.64 UR8, c[0x4][0x80] ;  /* 0x01001000ff0877ac */ /* 0x000e620008000a00 */
[----:B------:R-:W-:Y:S01]  /*5170*/  MOV R2, 0x0 ;  /* 0x0000000000027802 */ /* 0x000fe20000000f00 */
[----:B------:R-:W-:Y:S02]  /*5180*/  HFMA2 R12, -RZ, RZ, 0, 5.9604644775390625e-08 ;  /* 0x00000001ff0c7431 */ /* 0x000fe400000001ff */
[----:B------:R-:W-:Y:S01]  /*5190*/  IMAD.MOV.U32 R8, RZ, RZ, 0x70 ;  /* 0x00000070ff087424 */ /* 0x000fe200078e00ff */
[----:B------:R2:W3:Y:S01]  /*51a0*/  LDC.64 R14, c[0x4][R2] ;  /* 0x01000000020e7b82 */ /* 0x0004e20000000a00 */
[----:B------:R-:W4:Y:S01]  /*51b0*/  LDCU.64 UR6, c[0x4][0x88] ;  /* 0x01001100ff0677ac */ /* 0x000f220008000a00 */
[----:B------:R-:W-:Y:S01]  /*51c0*/  IMAD.MOV.U32 R13, RZ, RZ, RZ ;  /* 0x000000ffff0d7224 */ /* 0x000fe200078e00ff */
[----:B------:R-:W2:Y:S01]  /*51d0*/  LDCU.64 UR4, c[0x4][0x8] ;  /* 0x01000100ff0477ac */ /* 0x000ea20008000a00 */
[----:B-1----:R-:W-:Y:S01]  /*51e0*/  MOV R5, UR9 ;  /* 0x0000000900057c02 */ /* 0x002fe20008000f00 */
[----:B------:R-:W-:Y:S01]  /*51f0*/  IMAD.U32 R4, RZ, RZ, UR8 ;  /* 0x00000008ff047e24 */ /* 0x000fe2000f8e00ff */
[----:B----4-:R-:W-:Y:S01]  /*5200*/  MOV R7, UR7 ;  /* 0x0000000700077c02 */ /* 0x010fe20008000f00 */
[----:B------:R-:W-:Y:S01]  /*5210*/  IMAD.U32 R6, RZ, RZ, UR6 ;  /* 0x00000006ff067e24 */ /* 0x000fe2000f8e00ff */
[----:B--2---:R-:W-:Y:S01]  /*5220*/  MOV R11, UR5 ;  /* 0x00000005000b7c02 */ /* 0x004fe20008000f00 */
[----:B------:R-:W-:Y:S02]  /*5230*/  IMAD.U32 R10, RZ, RZ, UR4 ;  /* 0x00000004ff0a7e24 */ /* 0x000fe4000f8e00ff */
[----:B------:R-:W-:Y:S07]  /*5240*/  LEPC R20, `(.L_x_84) ;  /* 0x000000001014794e */ /* 0x000fee0000000000 */
[----:B---3-5:R-:W-:Y:S05]  /*5250*/  CALL.ABS.NOINC R14 ;  /* 0x000000000e007343 */ /* 0x028fea0003c00000 */
.L_x_84:
[----:B------:R-:W1:Y:S01]  /*5260*/  LDCU.64 UR8, c[0x4][0x80] ;  /* 0x01001000ff0877ac */ /* 0x000e620008000a00 */
[----:B------:R-:W2:Y:S01]  /*5270*/  LDC.64 R2, c[0x4][R2] ;  /* 0x0100000002027b82 */ /* 0x000ea20000000a00 */
[----:B------:R-:W-:Y:S02]  /*5280*/  HFMA2 R12, -RZ, RZ, 0, 5.9604644775390625e-08 ;  /* 0x00000001ff0c7431 */ /* 0x000fe400000001ff */
[----:B------:R-:W-:Y:S02]  /*5290*/  IMAD.MOV.U32 R8, RZ, RZ, 0x70 ;  /* 0x00000070ff087424 */ /* 0x000fe400078e00ff */
[----:B------:R-:W-:Y:S01]  /*52a0*/  IMAD.MOV.U32 R13, RZ, RZ, RZ ;  /* 0x000000ffff0d7224 */ /* 0x000fe200078e00ff */
[----:B------:R-:W3:Y:S01]  /*52b0*/  LDCU.64 UR6, c[0x4][0x88] ;  /* 0x01001100ff0677ac */ /* 0x000ee20008000a00 */
[----:B------:R-:W4:Y:S01]  /*52c0*/  LDCU.64 UR4, c[0x4][0x8] ;  /* 0x01000100ff0477ac */ /* 0x000f220008000a00 */
[----:B-1----:R-:W-:Y:S02]  /*52d0*/  MOV R4, UR8 ;  /* 0x0000000800047c02 */ /* 0x002fe40008000f00 */
[----:B------:R-:W-:Y:S02]  /*52e0*/  MOV R5, UR9 ;  /* 0x0000000900057c02 */ /* 0x000fe40008000f00 */
[----:B---3--:R-:W-:Y:S01]  /*52f0*/  MOV R7, UR7 ;  /* 0x0000000700077c02 */ /* 0x008fe20008000f00 */
[----:B------:R-:W-:Y:S01]  /*5300*/  IMAD.U32 R6, RZ, RZ, UR6 ;  /* 0x00000006ff067e24 */ /* 0x000fe2000f8e00ff */
[----:B----4-:R-:W-:Y:S01]  /*5310*/  MOV R11, UR5 ;  /* 0x00000005000b7c02 */ /* 0x010fe20008000f00 */
[----:B------:R-:W-:Y:S02]  /*5320*/  IMAD.U32 R10, RZ, RZ, UR4 ;  /* 0x00000004ff0a7e24 */ /* 0x000fe4000f8e00ff */
[----:B------:R-:W-:Y:S07]  /*5330*/  LEPC R20, `(.L_x_83) ;  /* 0x000000001014794e */ /* 0x000fee0000000000 */
[----:B--2---:R-:W-:Y:S05]  /*5340*/  CALL.ABS.NOINC R2 ;  /* 0x0000000002007343 */ /* 0x004fea0003c00000 */
.L_x_83:
[----:B------:R-:W-:Y:S01]  /*5350*/  ISETP.NE.U32.AND P4, PT, R54, RZ, PT ;  /* 0x000000ff3600720c */ /* 0x000fe20003f85070 */
[----:B------:R-:W-:Y:S01]  /*5360*/  UISETP.NE.AND UP2, UPT, UR53, URZ, UPT ;  /* 0x000000ff3500728c */ /* 0x000fe2000bf45270 */
[----:B------:R-:W-:Y:S01]  /*5370*/  ISETP.NE.U32.AND P2, PT, RZ, UR38, PT ;  /* 0x00000026ff007c0c */ /* 0x000fe2000bf45070 */
[----:B------:R-:W-:Y:S01]  /*5380*/  UISETP.NE.U32.AND UP1, UPT, UR44, URZ, UPT ;  /* 0x000000ff2c00728c */ /* 0x000fe2000bf25070 */
[----:B------:R-:W-:Y:S01]  /*5390*/  ISETP.NE.AND.EX P4, PT, R55, RZ, PT, P4 ;  /* 0x000000ff3700720c */ /* 0x000fe20003f85340 */
[----:B------:R-:W-:Y:S01]  /*53a0*/  UPLOP3.LUT UP0, UPT, UPT, UPT, UPT, 0x40, 0x4 ;  /* 0x000000000004789c */ /* 0x000fe20003f0e870 */
[----:B------:R-:W-:Y:S01]  /*53b0*/  ISETP.NE.AND.EX P2, PT, RZ, UR39, PT, P2 ;  /* 0x00000027ff007c0c */ /* 0x000fe2000bf45320 */
[----:B------:R-:W-:Y:S01]  /*53c0*/  UISETP.NE.AND.EX UP1, UPT, UR45, URZ, UPT, UP1 ;  /* 0x000000ff2d00728c */ /* 0x000fe2000bf25310 */
[----:B------:R-:W-:Y:S04]  /*53d0*/  PLOP3.LUT P1, PT, PT, PT, UP2, 0x80, 0x8 ;  /* 0x000000000008781c */ /* 0x000fe80003f2f028 */
[----:B------:R-:W-:Y:S06]  /*53e0*/  @UP2 UPLOP3.LUT UP0, UPT, UPT, UPT, UP1, 0x80, 0x8 ;  /* 0x000000000008289c */ /* 0x000fec0003f0f010 */
[----:B------:R-:W-:Y:S01]  /*53f0*/  PLOP3.LUT P0, PT, PT, PT, UP0, 0x80, 0x8 ;  /* 0x000000000008781c */ /* 0x000fe20003f0f008 */
[----:B------:R-:W-:Y:S01]  /*5400*/  @!UPT UIADD3 URZ, UPT, UPT, URZ, URZ, URZ ;  /* 0x000000fffffff290 */ /* 0x000fe2000fffe0ff */
[----:B------:R-:W-:Y:S11]  /*5410*/  BRA.U !UP1, `(.L_x_85) ;  /* 0x0000000109387547 */ /* 0x000ff6000b800000 */
[----:B------:R-:W-:Y:S01]  /*5420*/  UISETP.NE.U32.AND UP0, UPT, UR38, URZ, UPT ;  /* 0x000000ff2600728c */ /* 0x000fe2000bf05070 */
[----:B------:R-:W-:Y:S02]  /*5430*/  HFMA2 R0, -RZ, RZ, 0, 5.9604644775390625e-08 ;  /* 0x00000001ff007431 */ /* 0x000fe400000001ff */
[----:B------:R-:W-:Y:S01]  /*5440*/  IMAD.MOV.U32 R60, RZ, RZ, 0x1 ;  /* 0x00000001ff3c7424 */ /* 0x000fe200078e00ff */
[----:B------:R-:W-:Y:S06]  /*5450*/  UISETP.NE.AND.EX UP0, UPT, UR39, URZ, UPT, UP0 ;  /* 0x000000ff2700728c */ /* 0x000fec000bf05300 */
[----:B------:R-:W-:Y:S05]  /*5460*/  PLOP3.LUT P3, PT, PT, PT, UP0, 0x80, 0x8 ;  /* 0x000000000008781c */ /* 0x000fea0003f6f008 */
[----:B------:R-:W1:Y:S01]  /*5470*/  @UP0 LDCU.64 UR6, c[0x0][0x888] ;  /* 0x00011100ff0607ac */ /* 0x000e620008000a00 */
[----:B------:R-:W-:Y:S07]  /*5480*/  @UP0 UIMAD UR4, UR36, UR44, URZ ;  /* 0x0000002c240402a4 */ /* 0x000fee000f8e02ff */
[----:B------:R-:W-:Y:S01]  /*5490*/  @!P3 PRMT R60, R0, 0x7610, R60 ;  /* 0x00007610003cb816 */ /* 0x000fe2000000003c */
[----:B-1----:R-:W-:Y:S03]  /*54a0*/  @UP0 UIMAD.WIDE UR6, UR4, 0x4, UR6 ;  /* 0x00000004040608a5 */ /* 0x002fe6000f8e0206 */
[----:B------:R-:W1:Y:S03]  /*54b0*/  @!UP0 LDCU UR4, c[0x0][0x880] ;  /* 0x00011000ff0487ac */ /* 0x000e660008000800 */
[----:B------:R-:W-:Y:S01]  /*54c0*/  IMAD.U32 R2, RZ, RZ, UR6 ;  /* 0x00000006ff027e24 */ /* 0x000fe2000f8e00ff */
[----:B------:R-:W-:Y:S05]  /*54d0*/  MOV R3, UR7 ;  /* 0x0000000700037c02 */ /* 0x000fea0008000f00 */
[----:B-----5:R2:W5:Y:S02]  /*54e0*/  @P3 LDG.E R35, desc[UR46][R2.64] ;  /* 0x0000002e02233981 */ /* 0x020564000c1e1900 */
[----:B-12---:R-:W-:Y:S02]  /*54f0*/  @!P3 IMAD.U32 R35, RZ, RZ, UR4 ;  /* 0x00000004ff23be24 */ /* 0x006fe4000f8e00ff */
.L_x_85:
[----:B------:R-:W-:Y:S05]  /*5500*/  @!P4 BRA `(.L_x_86) ;  /* 0x000000000020c947 */ /* 0x000fea0003800000 */
[----:B------:R-:W-:Y:S04]  /*5510*/  ISETP.NE.U32.AND P3, PT, R52, RZ, PT ;  /* 0x000000ff3400720c */ /* 0x000fe80003f65070 */
[----:B------:R-:W-:Y:S11]  /*5520*/  ISETP.NE.AND.EX P3, PT, R53, RZ, PT, P3 ;  /* 0x000000ff3500720c */ /* 0x000ff60003f65330 */
[----:B------:R-:W-:Y:S02]  /*5530*/  @!UPT UIADD3 URZ, UPT, UPT, URZ, URZ, URZ ;  /* 0x000000fffffff290 */ /* 0x000fe4000fffe0ff */
[----:B------:R-:W1:Y:S01]  /*5540*/  @P3 LDC.64 R2, c[0x0][0x8a8] ;  /* 0x00022a00ff023b82 */ /* 0x000e620000000a00 */
[----:B------:R-:W-:Y:S04]  /*5550*/  @P3 IMAD R0, R54, UR36, RZ ;  /* 0x0000002436003c24 */ /* 0x000fe8000f8e02ff */
[----:B-1----:R-:W-:Y:S05]  /*5560*/  @P3 IMAD.WIDE R2, R0, 0x4, R2 ;  /* 0x0000000400023825 */ /* 0x002fea00078e0202 */
[----:B-----5:R1:W5:Y:S02]  /*5570*/  @P3 LDG.E R33, desc[UR46][R2.64] ;  /* 0x0000002e02213981 */ /* 0x020364000c1e1900 */
[----:B-1----:R-:W2:Y:S02]  /*5580*/  @!P3 LDC R33, c[0x0][0x8a0] ;  /* 0x00022800ff21bb82 */ /* 0x002ea40000000800 */
.L_x_86:
[----:B-----5:R-:W-:Y:S01]  /*5590*/  FSETP.NEU.AND P3, PT, R35, RZ, PT ;  /* 0x000000ff2300720b */ /* 0x020fe20003f6d000 */
[----:B------:R-:W-:Y:S01]  /*55a0*/  IMAD.U32 R2, RZ, RZ, UR56 ;  /* 0x00000038ff027e24 */ /* 0x000fe2000f8e00ff */
[----:B------:R-:W-:Y:S01]  /*55b0*/  SEL R5, RZ, 0xffffffff, P2 ;  /* 0xffffffffff057807 */ /* 0x000fe20001000000 */
[----:B------:R-:W-:Y:S01]  /*55c0*/  ULOP3.LUT UR4, UR51, 0x1, URZ, 0x3c, !UPT ;  /* 0x0000000133047892 */ /* 0x000fe2000f8e3cff */
[----:B------:R-:W-:Y:S01]  /*55d0*/  @P1 LOP3.LUT P2, RZ, R60, 0xff, RZ, 0xc0, !PT ;  /* 0x000000ff3cff1812 */ /* 0x000fe2000784c0ff */
[----:B------:R-:W-:Y:S01]  /*55e0*/  BSSY B1, `(.L_x_87) ;  /* 0x000003d000017945 */ /* 0x000fe20003800000 */
[----:B------:R-:W-:Y:S01]  /*55f0*/  @P1 SEL R0, RZ, 0xffffffff, P3 ;  /* 0xffffffffff001807 */ /* 0x000fe20001800000 */
[----:B------:R-:W-:Y:S01]  /*5600*/  IMAD.MOV.U32 R47, RZ, RZ, 0x1 ;  /* 0x00000001ff2f7424 */ /* 0x000fe200078e00ff */
[----:B------:R-:W-:Y:S01]  /*5610*/  LEA R2, R2, UR48, 0x3 ;  /* 0x0000003002027c11 */ /* 0x000fe2000f8e18ff */
[----:B------:R-:W-:Y:S01]  /*5620*/  IMAD.U32 R45, RZ, RZ, UR4 ;  /* 0x00000004ff2d7e24 */ /* 0x000fe2000f8e00ff */
[----:B------:R-:W-:Y:S01]  /*5630*/  @P0 SEL R0, R5, R0, !P2 ;  /* 0x0000000005000207 */ /* 0x000fe20005000000 */
[----:B------:R-:W-:Y:S01]  /*5640*/  IMAD.U32 R46, RZ, RZ, UR56 ;  /* 0x00000038ff2e7e24 */ /* 0x000fe2000f8e00ff */
[C---:B------:R-:W-:Y:S02]  /*5650*/  LEA R44, R31.reuse, UR48, 0x3 ;  /* 0x000000301f2c7c11 */ /* 0x040fe4000f8e18ff */
[----:B------:R-:W-:Y:S02]  /*5660*/  CS2R R50, SRZ ;  /* 0x0000000000327805 */ /* 0x000fe4000001ff00 */
[----:B------:R-:W-:Y:S02]  /*5670*/  @P1 LOP3.LUT R0, R0, 0x1, RZ, 0xc0, !PT ;  /* 0x0000000100001812 */ /* 0x000fe400078ec0ff */
[----:B------:R-:W-:Y:S02]  /*5680*/  CS2R R48, SRZ ;  /* 0x0000000000307805 */ /* 0x000fe4000001ff00 */
[----:B------:R-:W-:Y:S02]  /*5690*/  SHF.L.U32 R3, R68, 0x1f, RZ ;  /* 0x0000001f44037819 */ /* 0x000fe400000006ff */
[----:B------:R-:W-:Y:S02]  /*56a0*/  CS2R R42, SRZ ;  /* 0x00000000002a7805 */ /* 0x000fe4000001ff00 */
[----:B------:R-:W-:Y:S02]  /*56b0*/  ISETP.NE.U32.OR P5, PT, R0, 0x1, !P1 ;  /* 0x000000010000780c */ /* 0x000fe40004fa5470 */
[----:B------:R-:W-:Y:S02]  /*56c0*/  CS2R R40, SRZ ;  /* 0x0000000000287805 */ /* 0x000fe4000001ff00 */
[----:B------:R-:W-:Y:S02]  /*56d0*/  PLOP3.LUT P2, PT, PT, PT, UP1, 0x80, 0x8 ;  /* 0x000000000008781c */ /* 0x000fe40003f4f018 */
[----:B------:R-:W-:Y:S02]  /*56e0*/  LEA.HI R34, R31, R31, RZ, 0x1 ;  /* 0x0000001f1f227211 */ /* 0x000fe400078f08ff */
[----:B------:R-:W-:Y:S02]  /*56f0*/  LOP3.LUT P4, R72, R60, 0xff, RZ, 0xc0, !PT ;  /* 0x000000ff3c487812 */ /* 0x000fe4000788c0ff */
[----:B------:R-:W-:Y:S02]  /*5700*/  SEL R4, RZ, 0xffffffff, P3 ;  /* 0xffffffffff047807 */ /* 0x000fe40001800000 */
[----:B------:R-:W-:Y:S02]  /*5710*/  P2R R74, PR, RZ, 0x20 ;  /* 0x00000020ff4a7803 */ /* 0x000fe40000000000 */
[----:B------:R-:W-:Y:S03]  /*5720*/  @P5 SHF.L.U32 R0, R45, 0x1f, RZ ;  /* 0x0000001f2d005819 */ /* 0x000fe600000006ff */
[----:B------:R-:W-:Y:S01]  /*5730*/  @P2 SEL R4, R5, R4, !P4 ;  /* 0x0000000405042207 */ /* 0x000fe20006000000 */
[----:B------:R1:W3:Y:S03]  /*5740*/  @P5 SYNCS.PHASECHK.TRANS64.TRYWAIT P1, [R2+URZ+0x50], R0 ;  /* 0x00005000020055a7 */ /* 0x0002e600080211ff */
[----:B------:R-:W-:Y:S04]  /*5750*/  LOP3.LUT R4, R4, 0x1, RZ, 0xc0, !PT ;  /* 0x0000000104047812 */ /* 0x000fe800078ec0ff */
[----:B------:R-:W-:Y:S04]  /*5760*/  ISETP.NE.U32.AND P2, PT, R4, 0x1, PT ;  /* 0x000000010400780c */ /* 0x000fe80003f45070 */
[----:B------:R-:W-:Y:S01]  /*5770*/  P2R R76, PR, RZ, 0x4 ;  /* 0x00000004ff4c7803 */ /* 0x000fe20000000000 */
[----:B------:R4:W2:Y:S01]  /*5780*/  SYNCS.PHASECHK.TRANS64.TRYWAIT P0, [R44+URZ+0xb0], R3 ;  /* 0x0000b0032c0075a7 */ /* 0x0008a200080011ff */
[C---:B-1----:R-:W-:Y:S01]  /*5790*/  IMAD.SHL.U32 R0, R34.reuse, 0x20, RZ ;  /* 0x0000002022007824 */ /* 0x042fe200078e00ff */
[----:B------:R-:W-:Y:S04]  /*57a0*/  LOP3.LUT R34, R34, 0xffe, RZ, 0xc0, !PT ;  /* 0x00000ffe22227812 */ /* 0x000fe800078ec0ff */
[----:B------:R-:W-:Y:S01]  /*57b0*/  LOP3.LUT R0, R0, 0xffffffc0, RZ, 0xc0, !PT ;  /* 0xffffffc000007812 */ /* 0x000fe200078ec0ff */
[----:B------:R-:W-:Y:S04]  /*57c0*/  IMAD.IADD R34, R31, 0x1, -R34 ;  /* 0x000000011f227824 */ /* 0x000fe800078e0a22 */
[----:B------:R-:W-:Y:S04]  /*57d0*/  IMAD.IADD R0, R32, 0x1, R0 ;  /* 0x0000000120007824 */ /* 0x000fe800078e0200 */
[----:B------:R-:W-:Y:S01]  /*57e0*/  IMAD R34, R34, 0x100000, R0 ;  /* 0x0010000022227824 */ /* 0x000fe200078e0200 */
[----:B---3--:R-:W-:Y:S01]  /*57f0*/  @P5 SEL R47, RZ, 0x1, !P1 ;  /* 0x00000001ff2f5807 */ /* 0x008fe20004800000 */
[----:B----4-:R-:W-:Y:S06]  /*5800*/  @!P5 BRA `(.L_x_88) ;  /* 0x000000000068d947 */ /* 0x010fec0003800000 */
[----:B------:R-:W-:Y:S01]  /*5810*/  HFMA2 R43, -RZ, RZ, 0, 0 ;  /* 0x00000000ff2b7431 */ /* 0x000fe200000001ff */
[----:B------:R-:W-:Y:S01]  /*5820*/  ISETP.NE.AND P1, PT, R47, RZ, PT ;  /* 0x000000ff2f00720c */ /* 0x000fe20003f25270 */
[----:B------:R-:W-:Y:S01]  /*5830*/  IMAD.U32 R0, RZ, RZ, UR56 ;  /* 0x00000038ff007e24 */ /* 0x000fe2000f8e00ff */
[----:B------:R-:W-:Y:S11]  /*5840*/  BSSY B0, `(.L_x_89) ;  /* 0x0000005000007945 */ /* 0x000ff60003800000 */
[----:B------:R-:W-:Y:S05]  /*5850*/  @P1 BRA `(.L_x_90) ;  /* 0x00000000000c1947 */ /* 0x000fea0003800000 */
[----:B------:R-:W-:Y:S04]  /*5860*/  SHF.L.U32 R4, R45, 0x1f, RZ ;  /* 0x0000001f2d047819 */ /* 0x000fe800000006ff */
[----:B------:R-:W1:Y:S02]  /*5870*/  SYNCS.PHASECHK.TRANS64.TRYWAIT P1, [R2+URZ+0x50], R4 ;  /* 0x00005004020075a7 */ /* 0x000e6400080211ff */
[----:B-1----:R-:W-:Y:S05]  /*5880*/  @!P1 BRA `(.L_x_91) ;  /* 0x0000001c00b49947 */ /* 0x002fea0003800000 */
.L_x_90:
[----:B------:R-:W-:Y:S05]  /*5890*/  BSYNC B0 ;  /* 0x0000000000007941 */ /* 0x000fea0003800000 */
.L_x_89:
[----:B------:R-:W-:Y:S01]  /*58a0*/  ISETP.NE.AND P1, PT, R76, RZ, PT ;  /* 0x000000ff4c00720c */ /* 0x000fe20003f25270 */
[----:B------:R-:W-:Y:S01]  /*58b0*/  IMAD.MOV.U32 R42, RZ, RZ, RZ ;  /* 0x000000ffff2a7224 */ /* 0x000fe200078e00ff */
[----:B------:R-:W-:Y:S02]  /*58c0*/  CS2R R40, SRZ ;  /* 0x0000000000287805 */ /* 0x000fe4000001ff00 */
[----:B------:R-:W-:Y:S02]  /*58d0*/  CS2R R50, SRZ ;  /* 0x0000000000327805 */ /* 0x000fe4000001ff00 */
[----:B------:R-:W-:Y:S07]  /*58e0*/  CS2R R48, SRZ ;  /* 0x0000000000307805 */ /* 0x000fee000001ff00 */
[----:B-1----:R-:W-:Y:S01]  /*58f0*/  @P1 IMAD R2, R0, 0x800, R64 ;  /* 0x0000080000021824 */ /* 0x002fe200078e0240 */
[----:B------:R-:W-:Y:S05]  /*5900*/  @P1 WARPSYNC.ALL ;  /* 0x0000000000001948 */ /* 0x000fea0003800000 */
[----:B------:R-:W-:Y:S01]  /*5910*/  @P1 LEA R2, R2, UR48, 0x1 ;  /* 0x0000003002021c11 */ /* 0x000fe2000f8e08ff */
[----:B------:R-:W-:Y:S04]  /*5920*/  UIADD3 UR5, UPT, UPT, UR56, 0x1, URZ ;  /* 0x0000000138057890 */ /* 0x000fe8000fffe0ff */
[----:B------:R1:W3:Y:S01]  /*5930*/  @P1 LDSM.16.M88.4 R40, [R2+0x200] ;  /* 0x000200000228183b */ /* 0x0002e20000000200 */
[----:B------:R-:W-:Y:S01]  /*5940*/  UISETP.NE.AND UP0, UPT, UR5, 0x3, UPT ;  /* 0x000000030500788c */ /* 0x000fe2000bf05270 */
[----:B------:R-:W-:Y:S03]  /*5950*/  @P1 IMAD R0, R69, 0x2, R2 ;  /* 0x0000000245001824 */ /* 0x000fe600078e0202 */
[----:B------:R-:W-:Y:S02]  /*5960*/  USEL UR4, URZ, 0x1, UP0 ;  /* 0x00000001ff047887 */ /* 0x000fe40008000000 */
[----:B------:R1:W4:Y:S01]  /*5970*/  @P1 LDSM.16.M88.4 R48, [R0+0x200] ;  /* 0x000200000030183b */ /* 0x0003220000000200 */
[----:B------:R-:W-:Y:S03]  /*5980*/  USEL UR5, UR5, URZ, UP0 ;  /* 0x000000ff05057287 */ /* 0x000fe60008000000 */
[----:B------:R-:W-:Y:S03]  /*5990*/  LOP3.LUT R45, R45, UR4, RZ, 0x3c, !PT ;  /* 0x000000042d2d7c12 */ /* 0x000fe6000f8e3cff */
[----:B------:R-:W-:Y:S02]  /*59a0*/  IMAD.U32 R46, RZ, RZ, UR5 ;  /* 0x00000005ff2e7e24 */ /* 0x000fe4000f8e00ff */
.L_x_88:
[----:B------:R-:W-:Y:S05]  /*59b0*/  BSYNC B1 ;  /* 0x0000000000017941 */ /* 0x000fea0003800000 */
.L_x_87:
[----:B-1----:R-:W-:Y:S04]  /*59c0*/  SHF.R.U32.HI R0, RZ, 0x15, R34 ;  /* 0x00000015ff007819 */ /* 0x002fe80000011622 */
[----:B------:R-:W-:Y:S01]  /*59d0*/  LOP3.LUT P1, RZ, R0, 0x3, R65, 0x48, !PT ;  /* 0x0000000300ff7812 */ /* 0x000fe20007824841 */
[----:B------:R-:W-:Y:S01]  /*59e0*/  @!UPT UIADD3 URZ, UPT, UPT, URZ, URZ, URZ ;  /* 0x000000fffffff290 */ /* 0x000fe2000fffe0ff */
[----:B--2---:R-:W-:Y:S11]  /*59f0*/  @P0 BRA `(.L_x_92) ;  /* 0x0000000000080947 */ /* 0x004ff60003800000 */
[----:B------:R-:W1:Y:S02]  /*5a00*/  SYNCS.PHASECHK.TRANS64.TRYWAIT P0, [R44+URZ+0xb0], R3 ;  /* 0x0000b0032c0075a7 */ /* 0x000e6400080011ff */
[----:B-1----:R-:W-:Y:S05]  /*5a10*/  @!P0 BRA `(.L_x_93) ;  /* 0x0000001c00648947 */ /* 0x002fea0003800000 */
.L_x_92:
[----:B------:R-:W-:Y:S05]  /*5a20*/  @!P1 BRA `(.L_x_94) ;  /* 0x0000000000409947 */ /* 0x000fea0003800000 */
[----:B------:R-:W2:Y:S01]  /*5a30*/  LDCU.64 UR8, c[0x4][0x70] ;  /* 0x01000e00ff0877ac */ /* 0x000ea20008000a00 */
[----:B-1----:R-:W-:Y:S01]  /*5a40*/  MOV R3, 0x0 ;  /* 0x0000000000037802 */ /* 0x002fe20000000f00 */
[----:B------:R-:W-:Y:S02]  /*5a50*/  HFMA2 R12, -RZ, RZ, 0, 5.9604644775390625e-08 ;  /* 0x00000001ff0c7431 */ /* 0x000fe400000001ff */
[----:B------:R-:W-:Y:S02]  /*5a60*/  IMAD.MOV.U32 R8, RZ, RZ, 0x192 ;  /* 0x00000192ff087424 */ /* 0x000fe400078e00ff */
[----:B------:R-:W-:Y:S01]  /*5a70*/  IMAD.MOV.U32 R13, RZ, RZ, RZ ;  /* 0x000000ffff0d7224 */ /* 0x000fe200078e00ff */
[----:B------:R-:W1:Y:S01]  /*5a80*/  LDCU.64 UR6, c[0x4][0x78] ;  /* 0x01000f00ff0677ac */ /* 0x000e620008000a00 */
[----:B------:R-:W3:Y:S01]  /*5a90*/  LDC.64 R2, c[0x4][R3] ;  /* 0x0100000003027b82 */ /* 0x000ee20000000a00 */
[----:B------:R-:W5:Y:S01]  /*5aa0*/  LDCU.64 UR4, c[0x4][0x10] ;  /* 0x01000200ff0477ac */ /* 0x000f620008000a00 */
[----:B--2---:R-:W-:Y:S01]  /*5ab0*/  MOV R5, UR9 ;  /* 0x0000000900057c02 */ /* 0x004fe20008000f00 */
[----:B------:R-:W-:Y:S01]  /*5ac0*/  IMAD.U32 R4, RZ, RZ, UR8 ;  /* 0x00000008ff047e24 */ /* 0x000fe2000f8e00ff */
[----:B-1----:R-:W-:Y:S01]  /*5ad0*/  MOV R7, UR7 ;  /* 0x0000000700077c02 */ /* 0x002fe20008000f00 */
[----:B------:R-:W-:Y:S01]  /*5ae0*/  IMAD.U32 R6, RZ, RZ, UR6 ;  /* 0x00000006ff067e24 */ /* 0x000fe2000f8e00ff */
[----:B-----5:R-:W-:Y:S01]  /*5af0*/  MOV R11, UR5 ;  /* 0x00000005000b7c02 */ /* 0x020fe20008000f00 */
[----:B------:R-:W-:Y:S02]  /*5b00*/  IMAD.U32 R10, RZ, RZ, UR4 ;  /* 0x00000004ff0a7e24 */ /* 0x000fe4000f8e00ff */
[----:B------:R-:W-:Y:S07]  /*5b10*/  LEPC R20, `(.L_x_94) ;  /* 0x000000001014794e */ /* 0x000fee0000000000 */
[----:B---34-:R-:W-:Y:S05]  /*5b20*/  CALL.ABS.NOINC R2 ;  /* 0x0000000002007343 */ /* 0x018fea0003c00000 */
.L_x_94:
[----:B-1-3--:R-:W-:Y:S01]  /*5b30*/  SHF.L.U32 R3, R40, 0x10, RZ ;  /* 0x0000001028037819 */ /* 0x00afe200000006ff */
[----:B------:R-:W-:Y:S05]  /*5b40*/  WARPSYNC.ALL ;  /* 0x0000000000007948 */ /* 0x000fea0003800000 */
[----:B------:R-:W-:Y:S01]  /*5b50*/  R2UR UR4, R34 ;  /* 0x00000000220472ca */ /* 0x000fe200000e0000 */
[----:B------:R-:W-:Y:S01]  /*5b60*/  BSSY.RECONVERGENT B0, `(.L_x_95) ;  /* 0x0000050000007945 */ /* 0x000fe20003800200 */
[----:B------:R-:W-:Y:S02]  /*5b70*/  SHF.L.U32 R20, R42, 0x10, RZ ;  /* 0x000000102a147819 */ /* 0x000fe400000006ff */
[----:B------:R-:W-:Y:S02]  /*5b80*/  SHF.L.U32 R75, R69, 0x1, RZ ;  /* 0x00000001454b7819 */ /* 0x000fe400000006ff */
[----:B------:R-:W-:Y:S07]  /*5b90*/  ISETP.NE.AND P0, PT, R70, RZ, PT ;  /* 0x000000ff4600720c */ /* 0x000fee0003f05270 */
[----:B------:R-:W1:Y:S02]  /*5ba0*/  LDTM.16dp256bit.x4 R4, tmem[UR4] ;  /* 0x00000004000479ee */ /* 0x000e640008120000 */
[C---:B-1----:R-:W-:Y:S01]  /*5bb0*/  FMUL R0, R33.reuse, R4 ;  /* 0x0000000421007220 */ /* 0x042fe20000400000 */
[----:B------:R-:W-:Y:S01]  /*5bc0*/  LOP3.LUT R4, R40, 0xffff0000, RZ, 0xc0, !PT ;  /* 0xffff000028047812 */ /* 0x000fe200078ec0ff */
[----:B------:R-:W-:Y:S01]  /*5bd0*/  FMUL R2, R33, R5 ;  /* 0x0000000521027220 */ /* 0x000fe20000400000 */
[----:B------:R-:W-:Y:S01]  /*5be0*/  SHF.L.U32 R5, R41, 0x10, RZ ;  /* 0x0000001029057819 */ /* 0x000fe200000006ff */
[----:B------:R-:W-:Y:S01]  /*5bf0*/  FFMA R0, R35, R3, R0 ;  /* 0x0000000323007223 */ /* 0x000fe20000000000 */
[----:B------:R-:W-:Y:S01]  /*5c00*/  FMUL R3, R33, R6 ;  /* 0x0000000621037220 */ /* 0x000fe20000400000 */
[----:B------:R-:W-:Y:S01]  /*5c10*/  LOP3.LUT R6, R41, 0xffff0000, RZ, 0xc0, !PT ;  /* 0xffff000029067812 */ /* 0x000fe200078ec0ff */
[----:B------:R-:W-:Y:S01]  /*5c20*/  FFMA R2, R35, R4, R2 ;  /* 0x0000000423027223 */ /* 0x000fe20000000002 */
[----:B------:R-:W-:Y:S01]  /*5c30*/  FMUL R7, R33, R7 ;  /* 0x0000000721077220 */ /* 0x000fe20000400000 */
[----:B------:R-:W-:Y:S01]  /*5c40*/  FFMA R3, R35, R5, R3 ;  /* 0x0000000523037223 */ /* 0x000fe20000000003 */
[C---:B------:R-:W-:Y:S01]  /*5c50*/  FMUL R4, R33.reuse, R8 ;  /* 0x0000000821047220 */ /* 0x040fe20000400000 */
[----:B------:R-:W-:Y:S01]  /*5c60*/  FMUL R5, R33, R9 ;  /* 0x0000000921057220 */ /* 0x000fe20000400000 */
[----:B------:R-:W-:Y:S01]  /*5c70*/  F2FP.BF16.F32.PACK_AB R36, R2, R0 ;  /* 0x000000000224723e */ /* 0x000fe200000010ff */
[C---:B------:R-:W-:Y:S01]  /*5c80*/  FFMA R7, R35.reuse, R6, R7 ;  /* 0x0000000623077223 */ /* 0x040fe20000000007 */
[----:B------:R-:W-:Y:S01]  /*5c90*/  LOP3.LUT R0, R42, 0xffff0000, RZ, 0xc0, !PT ;  /* 0xffff00002a007812 */ /* 0x000fe200078ec0ff */
[----:B------:R-:W-:Y:S01]  /*5ca0*/  FFMA R4, R35, R20, R4 ;  /* 0x0000001423047223 */ /* 0x000fe20000000004 */
[----:B------:R-:W-:Y:S01]  /*5cb0*/  SHF.L.U32 R2, R43, 0x10, RZ ;  /* 0x000000102b027819 */ /* 0x000fe200000006ff */
[----:B------:R-:W-:Y:S01]  /*5cc0*/  FMUL R6, R33, R10 ;  /* 0x0000000a21067220 */ /* 0x000fe20000400000 */
[----:B------:R-:W-:Y:S01]  /*5cd0*/  F2FP.BF16.F32.PACK_AB R37, R7, R3 ;  /* 0x000000030725723e */ /* 0x000fe200000010ff */
[----:B------:R-:W-:Y:S01]  /*5ce0*/  FFMA R5, R35, R0, R5 ;  /* 0x0000000023057223 */ /* 0x000fe20000000005 */
[----:B------:R-:W-:Y:S01]  /*5cf0*/  LOP3.LUT R3, R43, 0xffff0000, RZ, 0xc0, !PT ;  /* 0xffff00002b037812 */ /* 0x000fe200078ec0ff */
[----:B------:R-:W-:Y:S01]  /*5d00*/  FFMA R6, R35, R2, R6 ;  /* 0x0000000223067223 */ /* 0x000fe20000000006 */
[C---:B----4-:R-:W-:Y:S01]  /*5d10*/  SHF.L.U32 R7, R48.reuse, 0x10, RZ ;  /* 0x0000001030077819 */ /* 0x050fe200000006ff */
[C---:B------:R-:W-:Y:S01]  /*5d20*/  FMUL R11, R33.reuse, R11 ;  /* 0x0000000b210b7220 */ /* 0x040fe20000400000 */
[----:B------:R-:W-:Y:S01]  /*5d30*/  LOP3.LUT R0, R48, 0xffff0000, RZ, 0xc0, !PT ;  /* 0xffff000030007812 */ /* 0x000fe200078ec0ff */
[----:B------:R-:W-:Y:S01]  /*5d40*/  FMUL R8, R33, R12 ;  /* 0x0000000c21087220 */ /* 0x000fe20000400000 */
[----:B------:R-:W-:Y:S01]  /*5d50*/  SHF.L.U32 R2, R49, 0x10, RZ ;  /* 0x0000001031027819 */ /* 0x000fe200000006ff */
[----:B------:R-:W-:Y:S01]  /*5d60*/  FMUL R9, R33, R13 ;  /* 0x0000000d21097220 */ /* 0x000fe20000400000 */
[----:B------:R-:W-:Y:S01]  /*5d70*/  F2FP.BF16.F32.PACK_AB R38, R5, R4 ;  /* 0x000000040526723e */ /* 0x000fe200000010ff */
[C---:B------:R-:W-:Y:S01]  /*5d80*/  FFMA R11, R35.reuse, R3, R11 ;  /* 0x00000003230b7223 */ /* 0x040fe2000000000b */
[----:B------:R-:W-:Y:S01]  /*5d90*/  MOV R5, UR56 ;  /* 0x0000003800057c02 */ /* 0x000fe20008000f00 */
[----:B------:R-:W-:Y:S01]  /*5da0*/  FFMA R8, R35, R7, R8 ;  /* 0x0000000723087223 */ /* 0x000fe20000000008 */
[----:B------:R-:W-:Y:S01]  /*5db0*/  SHF.L.U32 R3, R51, 0x10, RZ ;  /* 0x0000001033037819 */ /* 0x000fe200000006ff */
[----:B------:R-:W-:Y:S01]  /*5dc0*/  FFMA R9, R35, R0, R9 ;  /* 0x0000000023097223 */ /* 0x000fe20000000009 */
[----:B------:R-:W-:Y:S01]  /*5dd0*/  LOP3.LUT R0, R49, 0xffff0000, RZ, 0xc0, !PT ;  /* 0xffff000031007812 */ /* 0x000fe200078ec0ff */
[----:B------:R-:W-:Y:S01]  /*5de0*/  FMUL R10, R33, R14 ;  /* 0x0000000e210a7220 */ /* 0x000fe20000400000 */
[----:B------:R-:W-:Y:S01]  /*5df0*/  LOP3.LUT R4, R51, 0xffff0000, RZ, 0xc0, !PT ;  /* 0xffff000033047812 */ /* 0x000fe200078ec0ff */
[C---:B------:R-:W-:Y:S01]  /*5e00*/  FMUL R15, R33.reuse, R15 ;  /* 0x0000000f210f7220 */ /* 0x040fe20000400000 */
[----:B------:R-:W-:Y:S01]  /*5e10*/  FMUL R12, R33, R16 ;  /* 0x00000010210c7220 */ /* 0x000fe20000400000 */
[C---:B------:R-:W-:Y:S01]  /*5e20*/  FFMA R10, R35.reuse, R2, R10 ;  /* 0x00000002230a7223 */ /* 0x040fe2000000000a */
[C---:B------:R-:W-:Y:S01]  /*5e30*/  LOP3.LUT R2, R50.reuse, 0xffff0000, RZ, 0xc0, !PT ;  /* 0xffff000032027812 */ /* 0x040fe200078ec0ff */
[----:B------:R-:W-:Y:S01]  /*5e40*/  FFMA R15, R35, R0, R15 ;  /* 0x00000000230f7223 */ /* 0x000fe2000000000f */
[----:B------:R-:W-:Y:S01]  /*5e50*/  SHF.L.U32 R0, R50, 0x10, RZ ;  /* 0x0000001032007819 */ /* 0x000fe200000006ff */
[C---:B------:R-:W-:Y:S01]  /*5e60*/  FMUL R13, R33.reuse, R17 ;  /* 0x00000011210d7220 */ /* 0x040fe20000400000 */
[C---:B------:R-:W-:Y:S01]  /*5e70*/  FMUL R14, R33.reuse, R18 ;  /* 0x00000012210e7220 */ /* 0x040fe20000400000 */
[----:B------:R-:W-:Y:S01]  /*5e80*/  FMUL R19, R33, R19 ;  /* 0x0000001321137220 */ /* 0x000fe20000400000 */
[----:B------:R-:W-:Y:S01]  /*5e90*/  LEA R5, R5, R64, 0xb ;  /* 0x0000004005057211 */ /* 0x000fe200078e58ff */
[C---:B------:R-:W-:Y:S01]  /*5ea0*/  FFMA R12, R35.reuse, R0, R12 ;  /* 0x00000000230c7223 */ /* 0x040fe2000000000c */
[C---:B------:R-:W-:Y:S01]  /*5eb0*/  FFMA R13, R35.reuse, R2, R13 ;  /* 0x00000002230d7223 */ /* 0x040fe2000000000d */
[C---:B------:R-:W-:Y:S01]  /*5ec0*/  FFMA R14, R35.reuse, R3, R14 ;  /* 0x00000003230e7223 */ /* 0x040fe2000000000e */
[----:B------:R-:W-:Y:S01]  /*5ed0*/  FFMA R19, R35, R4, R19 ;  /* 0x0000000423137223 */ /* 0x000fe20000000013 */
[----:B------:R-:W-:Y:S02]  /*5ee0*/  F2FP.BF16.F32.PACK_AB R39, R11, R6 ;  /* 0x000000060b27723e */ /* 0x000fe400000010ff */
[----:B------:R-:W-:Y:S02]  /*5ef0*/  LEA R5, R5, UR48, 0x1 ;  /* 0x0000003005057c11 */ /* 0x000fe4000f8e08ff */
[----:B------:R-:W-:Y:S02]  /*5f00*/  F2FP.BF16.F32.PACK_AB R8, R9, R8 ;  /* 0x000000080908723e */ /* 0x000fe400000010ff */
[----:B------:R-:W-:Y:S01]  /*5f10*/  F2FP.BF16.F32.PACK_AB R9, R15, R10 ;  /* 0x0000000a0f09723e */ /* 0x000fe200000010ff */
[----:B------:R1:W-:Y:S01]  /*5f20*/  STSM.16.M88.4 [R5+0x200], R36 ;  /* 0x0002002405007844 */ /* 0x0003e20000000200 */
[----:B------:R-:W-:Y:S02]  /*5f30*/  F2FP.BF16.F32.PACK_AB R10, R13, R12 ;  /* 0x0000000c0d0a723e */ /* 0x000fe400000010ff */
[----:B------:R-:W-:Y:S02]  /*5f40*/  F2FP.BF16.F32.PACK_AB R11, R19, R14 ;  /* 0x0000000e130b723e */ /* 0x000fe400000010ff */
[----:B------:R-:W-:Y:S05]  /*5f50*/  IADD3 R0, PT, PT, R75, 0x200, R5 ;  /* 0x000002004b007810 */ /* 0x000fea0007ffe005 */
[----:B------:R1:W-:Y:S01]  /*5f60*/  STSM.16.M88.4 [R0], R8 ;  /* 0x0000000800007844 */ /* 0x0003e20000000200 */
[----:B------:R-:W-:Y:S01]  /*5f70*/  @!PT LDS RZ, [RZ] ;  /* 0x00000000fffff984 */ /* 0x000fe20000000800 */
[----:B------:R-:W-:Y:S01]  /*5f80*/  @!PT LDS RZ, [RZ] ;  /* 0x00000000fffff984 */ /* 0x000fe20000000800 */
[----:B------:R-:W-:Y:S01]  /*5f90*/  @!PT LDS RZ, [RZ] ;  /* 0x00000000fffff984 */ /* 0x000fe20000000800 */
[----:B------:R-:W-:Y:S01]  /*5fa0*/  @!PT LDS RZ, [RZ] ;  /* 0x00000000fffff984 */ /* 0x000fe20000000800 */
[----:B------:R2:W-:Y:S07]  /*5fb0*/  MEMBAR.ALL.CTA ;  /* 0x0000000000007992 */ /* 0x0005ee0000008000 */
[----:B--2---:R-:W2:Y:S02]  /*5fc0*/  FENCE.VIEW.ASYNC.S ;  /* 0x00000000000073c6 */ /* 0x004ea40000000000 */
[----:B--2---:R-:W-:Y:S06]  /*5fd0*/  BAR.SYNC.DEFER_BLOCKING 0x1, 0x80 ;  /* 0x0042000000007b1d */ /* 0x004fec0000010000 */
[----:B------:R-:W-:Y:S05]  /*5fe0*/  @P0 BRA `(.L_x_96) ;  /* 0x00000000001c0947 */ /* 0x000fea0003800000 */
[----:B------:R-:W-:Y:S02]  /*5ff0*/  UIADD3 UR6, UP0, UPT, UR54, 0x680, URZ ;  /* 0x0000068036067890 */ /* 0x000fe4000ff1e0ff */
[----:B------:R-:W-:Y:S02]  /*6000*/  ULEA UR4, UR56, UR48, 0xc ;  /* 0x0000003038047291 */ /* 0x000fe4000f8e60ff */
[----:B------:R-:W-:Y:S02]  /*6010*/  UIADD3.X UR7, UPT, UPT, URZ, UR55, URZ, UP0, !UPT ;  /* 0x00000037ff077290 */ /* 0x000fe400087fe4ff */
[----:B------:R-:W-:Y:S01]  /*6020*/  UIADD3 UR40, UPT, UPT, UR4, 0x200, URZ ;  /* 0x0000020004287890 */ /* 0x000fe2000fffe0ff */
[----:B------:R-:W-:Y:S08]  /*6030*/  UMOV UR43, UR36 ;  /* 0x00000024002b7c82 */ /* 0x000ff00008000000 */
[----:B------:R2:W-:Y:S02]  /*6040*/  UTMASTG.3D [UR40], [UR6] ;  /* 0x00000028060073b5 */ /* 0x0005e40008010000 */
[----:B--2---:R0:W-:Y:S02]  /*6050*/  UTMACMDFLUSH ;  /* 0x00000000000079b7 */ /* 0x0041e40000000000 */
.L_x_96:
[----:B------:R-:W-:Y:S05]  /*6060*/  BSYNC.RECONVERGENT B0 ;  /* 0x0000000000007941 */ /* 0x000fea0003800200 */
.L_x_95:
[----:B------:R-:W-:Y:S01]  /*6070*/  UIADD3 UR40, UPT, UPT, UR56, 0x1, URZ ;  /* 0x0000000138287890 */ /* 0x000fe2000fffe0ff */
[----:B------:R-:W-:Y:S03]  /*6080*/  BSSY.RECONVERGENT B0, `(.L_x_97) ;  /* 0x0000005000007945 */ /* 0x000fe60003800200 */
[----:B------:R-:W-:Y:S04]  /*6090*/  UISETP.NE.AND UP0, UPT, UR40, 0x3, UPT ;  /* 0x000000032800788c */ /* 0x000fe8000bf05270 */
[----:B------:R-:W-:Y:S01]  /*60a0*/  USEL UR43, UR40, URZ, UP0 ;  /* 0x000000ff282b7287 */ /* 0x000fe20008000000 */
[----:B------:R-:W-:Y:S11]  /*60b0*/  @P0 BRA `(.L_x_98) ;  /* 0x0000000000040947 */ /* 0x000ff60003800000 */
[----:B------:R-:W-:Y:S04]  /*60c0*/  DEPBAR.LE SB0, 0x1 ;  /* 0x000080400000791a */ /* 0x000fe80000000000 */
.L_x_98:
[----:B------:R-:W-:Y:S05]  /*60d0*/  BSYNC.RECONVERGENT B0 ;  /* 0x0000000000007941 */ /* 0x000fea0003800200 */
.L_x_97:
[----:B------:R-:W-:Y:S01]  /*60e0*/  BAR.SYNC.DEFER_BLOCKING 0x1, 0x80 ;  /* 0x0042000000007b1d */ /* 0x000fe20000010000 */
[----:B------:R-:W-:Y:S01]  /*60f0*/  ISETP.NE.AND P1, PT, R74, RZ, PT ;  /* 0x000000ff4a00720c */ /* 0x000fe20003f25270 */
[----:B------:R-:W-:Y:S01]  /*6100*/  UISETP.NE.AND UP0, UPT, UR50, URZ, UPT ;  /* 0x000000ff3200728c */ /* 0x000fe2000bf05270 */
[----:B------:R-:W-:Y:S11]  /*6110*/  LEA R2, R46, UR48, 0x3 ;  /* 0x000000302e027c11 */ /* 0x000ff6000f8e18ff */
[----:B------:R-:W-:Y:S01]  /*6120*/  @P1 SHF.L.U32 R3, R45, 0x1f, RZ ;  /* 0x0000001f2d031819 */ /* 0x000fe200000006ff */
[----:B------:R-:W-:Y:S06]  /*6130*/  BRA.U !UP0, `(.L_x_99) ;  /* 0x0000000108247547 */ /* 0x000fec000b800000 */
[----:B------:R-:W-:Y:S01]  /*6140*/  IMAD.U32 R4, RZ, RZ, UR49 ;  /* 0x00000031ff047e24 */ /* 0x000fe2000f8e00ff */
[----:B-1----:R-:W-:Y:S01]  /*6150*/  MOV R0, UR37 ;  /* 0x0000002500007c02 */ /* 0x002fe20008000f00 */
[----:B------:R-:W-:Y:S03]  /*6160*/  UIADD3 UR49, UPT, UPT, UR49, 0x1, URZ ;  /* 0x0000000131317890 */ /* 0x000fe6000fffe0ff */
[----:B------:R-:W-:Y:S01]  /*6170*/  @P1 LEA R4, R4, UR48, 0x3 ;  /* 0x0000003004041c11 */ /* 0x000fe2000f8e18ff */
[----:B------:R-:W-:Y:S04]  /*6180*/  UISETP.NE.AND UP0, UPT, UR49, 0x3, UPT ;  /* 0x000000033100788c */ /* 0x000fe8000bf05270 */
[----:B------:R-:W-:Y:S01]  /*6190*/  @P1 VIADD R4, R4, 0x68 ;  /* 0x0000006804041836 */ /* 0x000fe20000000000 */
[----:B------:R-:W-:Y:S04]  /*61a0*/  USEL UR49, UR49, URZ, UP0 ;  /* 0x000000ff31317287 */ /* 0x000fe80008000000 */
[----:B------:R-:W-:Y:S04]  /*61b0*/  @P1 PRMT R0, R0, 0x654, R4 ;  /* 0x0000065400001816 */ /* 0x000fe80000000004 */
[----:B------:R2:W-:Y:S04]  /*61c0*/  @P1 SYNCS.ARRIVE.TRANS64.RED.A1T0 RZ, [R0+URZ], RZ ;  /* 0x000000ff00ff19a7 */ /* 0x0005e800081004ff */
.L_x_99:
[----:B------:R-:W3:Y:S01]  /*61d0*/  @P1 SYNCS.PHASECHK.TRANS64.TRYWAIT P0, [R2+URZ+0x50], R3 ;  /* 0x00005003020015a7 */ /* 0x000ee200080011ff */
[----:B------:R-:W-:Y:S01]  /*61e0*/  BSSY B1, `(.L_x_100) ;  /* 0x0000013000017945 */ /* 0x000fe20003800000 */
[----:B---3--:R-:W-:Y:S03]  /*61f0*/  @P1 SEL R47, RZ, 0x1, !P0 ;  /* 0x00000001ff2f1807 */ /* 0x008fe60004000000 */
[----:B------:R-:W-:Y:S05]  /*6200*/  @!P1 BRA `(.L_x_101) ;  /* 0x0000000000409947 */ /* 0x000fea0003800000 */
[----:B------:R-:W-:Y:S01]  /*6210*/  ISETP.NE.AND P1, PT, R76, RZ, PT ;  /* 0x000000ff4c00720c */ /* 0x000fe20003f25270 */
[----:B------:R-:W-:Y:S01]  /*6220*/  BSSY B0, `(.L_x_102) ;  /* 0x0000009000007945 */ /* 0x000fe20003800000 */
[----:B------:R-:W-:Y:S11]  /*6230*/  ISETP.NE.AND P0, PT, R47, RZ, PT ;  /* 0x000000ff2f00720c */ /* 0x000ff60003f05270 */
[----:B------:R-:W-:Y:S05]  /*6240*/  @P1 IMAD R3, R46, 0x800, R64 ;  /* 0x000008002e031824 */ /* 0x000fea00078e0240 */
[----:B------:R-:W-:Y:S05]  /*6250*/  @P1 LEA R3, R3, UR48, 0x1 ;  /* 0x0000003003031c11 */ /* 0x000fea000f8e08ff */
[----:B-12---:R-:W-:Y:S01]  /*6260*/  @P1 IMAD.IADD R0, R75, 0x1, R3 ;  /* 0x000000014b001824 */ /* 0x006fe200078e0203 */
[----:B------:R-:W-:Y:S06]  /*6270*/  @P0 BRA `(.L_x_103) ;  /* 0x00000000000c0947 */ /* 0x000fec0003800000 */
[----:B------:R-:W-:Y:S04]  /*6280*/  SHF.L.U32 R45, R45, 0x1f, RZ ;  /* 0x0000001f2d2d7819 */ /* 0x000fe800000006ff */
[----:B------:R-:W1:Y:S02]  /*6290*/  SYNCS.PHASECHK.TRANS64.TRYWAIT P0, [R2+URZ+0x50], R45 ;  /* 0x0000502d020075a7 */ /* 0x000e6400080011ff */
[----:B-1----:R-:W-:Y:S05]  /*62a0*/  @!P0 BRA `(.L_x_104) ;  /* 0x0000001400548947 */ /* 0x002fea0003800000 */
.L_x_103:
[----:B------:R-:W-:Y:S05]  /*62b0*/  BSYNC B0 ;  /* 0x0000000000007941 */ /* 0x000fea0003800000 */
.L_x_102:
[----:B------:R-:W-:Y:S11]  /*62c0*/  ISETP.NE.AND P0, PT, R76, RZ, PT ;  /* 0x000000ff4c00720c */ /* 0x000ff60003f05270 */
[----:B------:R-:W-:Y:S02]  /*62d0*/  @!UPT UIADD3 URZ, UPT, UPT, URZ, URZ, URZ ;  /* 0x000000fffffff290 */ /* 0x000fe4000fffe0ff */
[----:B------:R-:W-:Y:S05]  /*62e0*/  @P0 WARPSYNC.ALL ;  /* 0x0000000000000948 */ /* 0x000fea0003800000 */
[----:B------:R3:W4:Y:S04]  /*62f0*/  @P0 LDSM.16.M88.4 R40, [R3+0x200] ;  /* 0x000200000328083b */ /* 0x0007280000000200 */
[----:B------:R3:W2:Y:S02]  /*6300*/  @P0 LDSM.16.M88.4 R48, [R0+0x200] ;  /* 0x000200000030083b */ /* 0x0006a40000000200 */
.L_x_101:
[----:B------:R-:W-:Y:S05]  /*6310*/  BSYNC B1 ;  /* 0x0000000000017941 */ /* 0x000fea0003800000 */
.L_x_100:
[----:B-123--:R-:W-:Y:S05]  /*6320*/  VIADD R0, R34, 0x20 ;  /* 0x0000002022007836 */ /* 0x00efea0000000000 */
[----:B------:R-:W-:Y:S04]  /*6330*/  SHF.R.U32.HI R0, RZ, 0x15, R0 ;  /* 0x00000015ff007819 */ /* 0x000fe80000011600 */
[----:B------:R-:W-:Y:S11]  /*6340*/  LOP3.LUT P0, RZ, R0, 0x3, R65, 0x48, !PT ;  /* 0x0000000300ff7812 */ /* 0x000ff60007804841 */
[----:B------:R-:W-:Y:S02]  /*6350*/  @!UPT UIADD3 URZ, UPT, UPT, URZ, URZ, URZ ;  /* 0x000000fffffff290 */ /* 0x000fe4000fffe0ff */
[----:B------:R-:W-:Y:S05]  /*6360*/  @!P0 BRA `(.L_x_105) ;  /* 0x0000000000408947 */ /* 0x000fea0003800000 */
[----:B------:R-:W1:Y:S01]  /*6370*/  LDCU.64 UR8, c[0x4][0x70] ;  /* 0x01000e00ff0877ac */ /* 0x000e620008000a00 */
[----:B------:R-:W-:Y:S01]  /*6380*/  MOV R3, 0x0 ;  /* 0x0000000000037802 */ /* 0x000fe20000000f00 */
[----:B------:R-:W-:Y:S02]  /*6390*/  HFMA2 R12, -RZ, RZ, 0, 5.9604644775390625e-08 ;  /* 0x00000001ff0c7431 */ /* 0x000fe400000001ff */
[----:B------:R-:W-:Y:S02]  /*63a0*/  IMAD.MOV.U32 R8, RZ, RZ, 0x192 ;  /* 0x00000192ff087424 */ /* 0x000fe400078e00ff */
[----:B------:R-:W-:Y:S01]  /*63b0*/  IMAD.MOV.U32 R13, RZ, RZ, RZ ;  /* 0x000000ffff0d7224 */ /* 0x000fe200078e00ff */
[----:B------:R-:W2:Y:S01]  /*63c0*/  LDCU.64 UR6, c[0x4][0x78] ;  /* 0x01000f00ff0677ac */ /* 0x000ea20008000a00 */
[----:B------:R-:W3:Y:S01]  /*63d0*/  LDC.64 R2, c[0x4][R3] ;  /* 0x0100000003027b82 */ /* 0x000ee20000000a00 */
[----:B------:R-:W5:Y:S01]  /*63e0*/  LDCU.64 UR4, c[0x4][0x10] ;  /* 0x01000200ff0477ac */ /* 0x000f620008000a00 */
[----:B-1----:R-:W-:Y:S01]  /*63f0*/  MOV R5, UR9 ;  /* 0x0000000900057c02 */ /* 0x002fe20008000f00 */
[----:B------:R-:W-:Y:S01]  /*6400*/  IMAD.U32 R4, RZ, RZ, UR8 ;  /* 0x00000008ff047e24 */ /* 0x000fe2000f8e00ff */
[----:B--2---:R-:W-:Y:S01]  /*6410*/  MOV R7, UR7 ;  /* 0x0000000700077c02 */ /* 0x004fe20008000f00 */
[----:B------:R-:W-:Y:S01]  /*6420*/  IMAD.U32 R6, RZ, RZ, UR6 ;  /* 0x00000006ff067e24 */ /* 0x000fe2000f8e00ff */
[----:B-----5:R-:W-:Y:S01]  /*6430*/  MOV R11, UR5 ;  /* 0x00000005000b7c02 */ /* 0x020fe20008000f00 */
[----:B------:R-:W-:Y:S02]  /*6440*/  IMAD.U32 R10, RZ, RZ, UR4 ;  /* 0x00000004ff0a7e24 */ /* 0x000fe4000f8e00ff */
[----:B------:R-:W-:Y:S07]  /*6450*/  LEPC R20, `(.L_x_105) ;  /* 0x000000001014794e */ /* 0x000fee0000000000 */
[----:B---34-:R-:W-:Y:S05]  /*6460*/  CALL.ABS.NOINC R2 ;  /* 0x0000000002007343 */ /* 0x018fea0003c00000 */
.L_x_105:
[----:B------:R-:W-:Y:S01]  /*6470*/  ISETP.NE.AND P0, PT, R70, RZ, PT ;  /* 0x000000ff4600720c */ /* 0x000fe20003f05270 */
[----:B------:R-:W-:Y:S05]  /*6480*/  WARPSYNC.ALL ;  /* 0x0000000000007948 */ /* 0x000fea0003800000 */
[----:B------:R-:W-:Y:S01]  /*6490*/  R2UR UR4, R34 ;  /* 0x00000000220472ca */ /* 0x000fe200000e0000 */
[----:B------:R-:W-:Y:S01]  /*64a0*/  BSSY.RECONVERGENT B0, `(.L_x_106) ;  /* 0x0000056000007945 */ /* 0x000fe20003800200 */
[C---:B----4-:R-:W-:Y:S02]  /*64b0*/  SHF.L.U32 R20, R40.reuse, 0x10, RZ ;  /* 0x0000001028147819 */ /* 0x050fe400000006ff */
[----:B------:R-:W-:Y:S02]  /*64c0*/  LOP3.LUT R21, R40, 0xffff0000, RZ, 0xc0, !PT ;  /* 0xffff000028157812 */ /* 0x000fe400078ec0ff */
[C---:B------:R-:W-:Y:S02]  /*64d0*/  SHF.L.U32 R34, R41.reuse, 0x10, RZ ;  /* 0x0000001029227819 */ /* 0x040fe400000006ff */
[----:B------:R-:W-:Y:S02]  /*64e0*/  R2UR UR5, R44 ;  /* 0x000000002c0572ca */ /* 0x000fe400000e0000 */
[----:B------:R-:W-:Y:S02]  /*64f0*/  LOP3.LUT R36, R41, 0xffff0000, RZ, 0xc0, !PT ;  /* 0xffff000029247812 */ /* 0x000fe400078ec0ff */
[C---:B------:R-:W-:Y:S01]  /*6500*/  SHF.L.U32 R37, R42.reuse, 0x10, RZ ;  /* 0x000000102a257819 */ /* 0x040fe200000006ff */
[----:B------:R-:W1:Y:S01]  /*6510*/  LDTM.16dp256bit.x4 R4, tmem[UR4+0x20] ;  /* 0x00002004000479ee */ /* 0x000e620008120000 */
[----:B------:R-:W-:Y:S01]  /*6520*/  LOP3.LUT R38, R42, 0xffff0000, RZ, 0xc0, !PT ;  /* 0xffff00002a267812 */ /* 0x000fe200078ec0ff */
[----:B------:R-:W-:Y:S01]  /*6530*/  NOP ;  /* 0x0000000000007918 */ /* 0x000fe20000000000 */
[C---:B------:R-:W-:Y:S02]  /*6540*/  SHF.L.U32 R39, R43.reuse, 0x10, RZ ;  /* 0x000000102b277819 */ /* 0x040fe400000006ff */
[----:B------:R-:W-:Y:S02]  /*6550*/  LOP3.LUT R40, R43, 0xffff0000, RZ, 0xc0, !PT ;  /* 0xffff00002b287812 */ /* 0x000fe400078ec0ff */
[C---:B------:R-:W-:Y:S01]  /*6560*/  SHF.L.U32 R41, R48.reuse, 0x10, RZ ;  /* 0x0000001030297819 */ /* 0x040fe200000006ff */
[----:B------:R-:W-:Y:S01]  /*6570*/  UIADD3 UR5, UPT, UPT, UR5, 0xd0, URZ ;  /* 0x000000d005057890 */ /* 0x000fe2000fffe0ff */
[----:B------:R-:W-:Y:S02]  /*6580*/  LOP3.LUT R42, R48, 0xffff0000, RZ, 0xc0, !PT ;  /* 0xffff0000302a7812 */ /* 0x000fe400078ec0ff */
[C---:B------:R-:W-:Y:S01]  /*6590*/  SHF.L.U32 R43, R49.reuse, 0x10, RZ ;  /* 0x00000010312b7819 */ /* 0x040fe200000006ff */
[----:B------:R-:W-:Y:S01]  /*65a0*/  UPRMT UR5, UR37, 0x654, UR5 ;  /* 0x0000065425057896 */ /* 0x000fe20008000005 */
[----:B------:R-:W-:Y:S02]  /*65b0*/  LOP3.LUT R44, R49, 0xffff0000, RZ, 0xc0, !PT ;  /* 0xffff0000312c7812 */ /* 0x000fe400078ec0ff */
[C---:B------:R-:W-:Y:S02]  /*65c0*/  SHF.L.U32 R45, R50.reuse, 0x10, RZ ;  /* 0x00000010322d7819 */ /* 0x040fe400000006ff */
[----:B------:R-:W-:Y:S02]  /*65d0*/  LOP3.LUT R46, R50, 0xffff0000, RZ, 0xc0, !PT ;  /* 0xffff0000322e7812 */ /* 0x000fe400078ec0ff */
[C---:B------:R-:W-:Y:S02]  /*65e0*/  SHF.L.U32 R47, R51.reuse, 0x10, RZ ;  /* 0x00000010332f7819 */ /* 0x040fe400000006ff */
[----:B-1----:R-:W-:Y:S01]  /*65f0*/  SYNCS.ARRIVE.TRANS64.RED.A1T0 RZ, [UR5], RZ ;  /* 0x000000ffffff79a7 */ /* 0x002fe20008100405 */
[----:B------:R-:W-:Y:S01]  /*6600*/  LOP3.LUT R48, R51, 0xffff0000, RZ, 0xc0, !PT ;  /* 0xffff000033307812 */ /* 0x000fe200078ec0ff */
[C---:B------:R-:W-:Y:S01]  /*6610*/  FMUL R4, R33.reuse, R4 ;  /* 0x0000000421047220 */ /* 0x040fe20000400000 */
[C---:B------:R-:W-:Y:S01]  /*6620*/  FMUL R5, R33.reuse, R5 ;  /* 0x0000000521057220 */ /* 0x040fe20000400000 */
[C---:B------:R-:W-:Y:S01]  /*6630*/  FMUL R6, R33.reuse, R6 ;  /* 0x0000000621067220 */ /* 0x040fe20000400000 */
[----:B------:R-:W-:Y:S01]  /*6640*/  FMUL R7, R33, R7 ;  /* 0x0000000721077220 */ /* 0x000fe20000400000 */
[C---:B------:R-:W-:Y:S01]  /*6650*/  FFMA R4, R35.reuse, R20, R4 ;  /* 0x0000001423047223 */ /* 0x040fe20000000004 */
[C---:B------:R-:W-:Y:S01]  /*6660*/  FFMA R5, R35.reuse, R21, R5 ;  /* 0x0000001523057223 */ /* 0x040fe20000000005 */
[C---:B------:R-:W-:Y:S01]  /*6670*/  FFMA R6, R35.reuse, R34, R6 ;  /* 0x0000002223067223 */ /* 0x040fe20000000006 */
[----:B------:R-:W-:Y:S01]  /*6680*/  FFMA R7, R35, R36, R7 ;  /* 0x0000002423077223 */ /* 0x000fe20000000007 */
[C---:B------:R-:W-:Y:S01]  /*6690*/  FMUL R8, R33.reuse, R8 ;  /* 0x0000000821087220 */ /* 0x040fe20000400000 */
[----:B------:R-:W-:Y:S01]  /*66a0*/  FMUL R9, R33, R9 ;  /* 0x0000000921097220 */ /* 0x000fe20000400000 */
[----:B------:R-:W-:Y:S01]  /*66b0*/  F2FP.BF16.F32.PACK_AB R4, R5, R4 ;  /* 0x000000040504723e */ /* 0x000fe200000010ff */
[----:B------:R-:W-:Y:S01]  /*66c0*/  FMUL R10, R33, R10 ;  /* 0x0000000a210a7220 */ /* 0x000fe20000400000 */
[----:B------:R-:W-:Y:S01]  /*66d0*/  F2FP.BF16.F32.PACK_AB R5, R7, R6 ;  /* 0x000000060705723e */ /* 0x000fe200000010ff */
[C---:B------:R-:W-:Y:S01]  /*66e0*/  FFMA R8, R35.reuse, R37, R8 ;  /* 0x0000002523087223 */ /* 0x040fe20000000008 */
[----:B------:R-:W-:Y:S01]  /*66f0*/  FFMA R9, R35, R38, R9 ;  /* 0x0000002623097223 */ /* 0x000fe20000000009 */
[C---:B------:R-:W-:Y:S01]  /*6700*/  FMUL R11, R33.reuse, R11 ;  /* 0x0000000b210b7220 */ /* 0x040fe20000400000 */
[C---:B------:R-:W-:Y:S01]  /*6710*/  FMUL R0, R33.reuse, R12 ;  /* 0x0000000c21007220 */ /* 0x040fe20000400000 */
[----:B------:R-:W-:Y:S01]  /*6720*/  FMUL R2, R33, R13 ;  /* 0x0000000d21027220 */ /* 0x000fe20000400000 */
[----:B------:R-:W-:Y:S01]  /*6730*/  FFMA R10, R35, R39, R10 ;  /* 0x00000027230a7223 */ /* 0x000fe2000000000a */
[----:B------:R-:W-:Y:S01]  /*6740*/  FMUL R3, R33, R14 ;  /* 0x0000000e21037220 */ /* 0x000fe20000400000 */
[----:B------:R-:W-:Y:S01]  /*6750*/  F2FP.BF16.F32.PACK_AB R6, R9, R8 ;  /* 0x000000080906723e */ /* 0x000fe200000010ff */
[----:B------:R-:W-:Y:S01]  /*6760*/  FFMA R11, R35, R40, R11 ;  /* 0x00000028230b7223 */ /* 0x000fe2000000000b */
[C---:B------:R-:W-:Y:S01]  /*6770*/  FMUL R15, R33.reuse, R15 ;  /* 0x0000000f210f7220 */ /* 0x040fe20000400000 */
[----:B------:R-:W-:Y:S01]  /*6780*/  FMUL R12, R33, R16 ;  /* 0x00000010210c7220 */ /* 0x000fe20000400000 */
[----:B------:R-:W-:Y:S01]  /*6790*/  FFMA R0, R35, R41, R0 ;  /* 0x0000002923007223 */ /* 0x000fe20000000000 */
[----:B------:R-:W-:Y:S01]  /*67a0*/  MOV R8, UR43 ;  /* 0x0000002b00087c02 */ /* 0x000fe20008000f00 */
[----:B------:R-:W-:Y:S01]  /*67b0*/  FMUL R13, R33, R17 ;  /* 0x00000011210d7220 */ /* 0x000fe20000400000 */
[----:B------:R-:W-:Y:S01]  /*67c0*/  FFMA R2, R35, R42, R2 ;  /* 0x0000002a23027223 */ /* 0x000fe20000000002 */
[----:B------:R-:W-:Y:S01]  /*67d0*/  FMUL R14, R33, R18 ;  /* 0x00000012210e7220 */ /* 0x000fe20000400000 */
[C---:B------:R-:W-:Y:S01]  /*67e0*/  FFMA R3, R35.reuse, R43, R3 ;  /* 0x0000002b23037223 */ /* 0x040fe20000000003 */
[----:B------:R-:W-:Y:S01]  /*67f0*/  FFMA R15, R35, R44, R15 ;  /* 0x0000002c230f7223 */ /* 0x000fe2000000000f */
[----:B------:R-:W-:Y:S01]  /*6800*/  FMUL R19, R33, R19 ;  /* 0x0000001321137220 */ /* 0x000fe20000400000 */
[C---:B------:R-:W-:Y:S01]  /*6810*/  FFMA R12, R35.reuse, R45, R12 ;  /* 0x0000002d230c7223 */ /* 0x040fe2000000000c */
[----:B------:R-:W-:Y:S01]  /*6820*/  LEA R8, R8, R64, 0xb ;  /* 0x0000004008087211 */ /* 0x000fe200078e58ff */
        /* <DEDUP_REMOVED lines=22> */
[----:B------:R-:W-:Y:S02]  /*6990*/  UIADD3 UR5, UPT, UPT, UR41, 0x20, URZ ;  /* 0x0000002029057890 */ /* 0x000fe4000fffe0ff */
[----:B------:R-:W-:Y:S02]  /*69a0*/  UIADD3 UR4, UPT, UPT, UR10, 0x200, URZ ;  /* 0x000002000a047890 */ /* 0x000fe4000fffe0ff */
[----:B------:R-:W-:Y:S01]  /*69b0*/  UIADD3.X UR9, UPT, UPT, URZ, UR55, URZ, UP0, !UPT ;  /* 0x00000037ff097290 */ /* 0x000fe200087fe4ff */
[----:B------:R-:W-:Y:S01]  /*69c0*/  UMOV UR6, UR42 ;  /* 0x0000002a00067c82 */ /* 0x000fe20008000000 */
[----:B------:R-:W-:Y:S07]  /*69d0*/  UMOV UR7, UR36 ;  /* 0x0000002400077c82 */ /* 0x000fee0008000000 */
[----:B------:R2:W-:Y:S02]  /*69e0*/  UTMASTG.3D [UR4], [UR8] ;  /* 0x00000004080073b5 */ /* 0x0005e40008010000 */
[----:B--2---:R0:W-:Y:S02]  /*69f0*/  UTMACMDFLUSH ;  /* 0x00000000000079b7 */ /* 0x0041e40000000000 */
.L_x_107:
[----:B------:R-:W-:Y:S05]  /*6a00*/  BSYNC.RECONVERGENT B0 ;  /* 0x0000000000007941 */ /* 0x000fea0003800200 */
.L_x_106:
[----:B------:R-:W-:Y:S01]  /*6a10*/  UIADD3 UR43, UPT, UPT, UR43, 0x1, URZ ;  /* 0x000000012b2b7890 */ /* 0x000fe2000fffe0ff */
[----:B------:R-:W-:Y:S03]  /*6a20*/  BSSY.RECONVERGENT B0, `(.L_x_108) ;  /* 0x0000008000007945 */ /* 0x000fe60003800200 */
[----:B------:R-:W-:Y:S04]  /*6a30*/  UISETP.NE.AND UP0, UPT, UR43, 0x3, UPT ;  /* 0x000000032b00788c */ /* 0x000fe8000bf05270 */
[----:B------:R-:W-:Y:S02]  /*6a40*/  UISETP.EQ.XOR UP1, UPT, UR40, 0x3, !UP0 ;  /* 0x000000032800788c */ /* 0x000fe4000c722a70 */
[----:B------:R-:W-:Y:S02]  /*6a50*/  USEL UR56, UR43, URZ, UP0 ;  /* 0x000000ff2b387287 */ /* 0x000fe40008000000 */
[----:B------:R-:W-:Y:S04]  /*6a60*/  USEL UR4, URZ, 0x1, !UP1 ;  /* 0x00000001ff047887 */ /* 0x000fe8000c800000 */
[----:B------:R-:W-:Y:S01]  /*6a70*/  ULOP3.LUT UR51, UR51, UR4, URZ, 0x3c, !UPT ;  /* 0x0000000433337292 */ /* 0x000fe2000f8e3cff */
[----:B------:R-:W-:Y:S11]  /*6a80*/  @P0 BRA `(.L_x_109) ;  /* 0x0000000000040947 */ /* 0x000ff60003800000 */
[----:B------:R-:W-:Y:S04]  /*6a90*/  DEPBAR.LE SB0, 0x1 ;  /* 0x000080400000791a */ /* 0x000fe80000000000 */
.L_x_109:
[----:B------:R-:W-:Y:S05]  /*6aa0*/  BSYNC.RECONVERGENT B0 ;  /* 0x0000000000007941 */ /* 0x000fea0003800200 */
.L_x_108:
[----:B------:R-:W-:Y:S01]  /*6ab0*/  BAR.SYNC.DEFER_BLOCKING 0x1, 0x80 ;  /* 0x0042000000007b1d */ /* 0x000fe20000010000 */
[----:B------:R-:W-:Y:S01]  /*6ac0*/  UISETP.NE.AND UP0, UPT, UR50, -0x2, UPT ;  /* 0xfffffffe3200788c */ /* 0x000fe2000bf05270 */
[----:B------:R-:W-:Y:S08]  /*6ad0*/  IADD3 R31, PT, PT, R31, 0x1, RZ ;  /* 0x000000011f1f7810 */ /* 0x000ff00007ffe0ff */
[----:B------:R-:W-:Y:S05]  /*6ae0*/  BRA.U !UP0, `(.L_x_110) ;  /* 0x0000000108287547 */ /* 0x000fea000b800000 */
[----:B------:R-:W-:Y:S01]  /*6af0*/  ISETP.NE.AND P0, PT, R74, RZ, PT ;  /* 0x000000ff4a00720c */ /* 0x000fe20003f05270 */
[----:B------:R-:W-:Y:S01]  /*6b00*/  IMAD.U32 R2, RZ, RZ, UR49 ;  /* 0x00000031ff027e24 */ /* 0x000fe2000f8e00ff */
[----:B------:R-:W-:Y:S01]  /*6b10*/  UIADD3 UR49, UPT, UPT, UR49, 0x1, URZ ;  /* 0x0000000131317890 */ /* 0x000fe2000fffe0ff */
[----:B------:R-:W-:Y:S03]  /*6b20*/  IMAD.U32 R0, RZ, RZ, UR37 ;  /* 0x00000025ff007e24 */ /* 0x000fe6000f8e00ff */
[----:B------:R-:W-:Y:S04]  /*6b30*/  UISETP.NE.AND UP0, UPT, UR49, 0x3, UPT ;  /* 0x000000033100788c */ /* 0x000fe8000bf05270 */
[----:B------:R-:W-:Y:S03]  /*6b40*/  USEL UR49, UR49, URZ, UP0 ;  /* 0x000000ff31317287 */ /* 0x000fe60008000000 */
[----:B------:R-:W-:Y:S05]  /*6b50*/  @P0 LEA R2, R2, UR48, 0x3 ;  /* 0x0000003002020c11 */ /* 0x000fea000f8e18ff */
[----:B------:R-:W-:Y:S05]  /*6b60*/  @P0 VIADD R2, R2, 0x68 ;  /* 0x0000006802020836 */ /* 0x000fea0000000000 */
[----:B------:R-:W-:Y:S04]  /*6b70*/  @P0 PRMT R0, R0, 0x654, R2 ;  /* 0x0000065400000816 */ /* 0x000fe80000000002 */
[----:B------:R2:W-:Y:S03]  /*6b80*/  @P0 SYNCS.ARRIVE.TRANS64.RED.A1T0 RZ, [R0+URZ], RZ ;  /* 0x000000ff00ff09a7 */ /* 0x0005e600081004ff */
.L_x_110:
[----:B------:R-:W-:Y:S01]  /*6b90*/  ISETP.NE.AND P2, PT, R71, RZ, PT ;  /* 0x000000ff4700720c */ /* 0x000fe20003f45270 */
[----:B------:R-:W-:Y:S01]  /*6ba0*/  UIADD3 UR50, UPT, UPT, UR50, 0x2, URZ ;  /* 0x0000000232327890 */ /* 0x000fe2000fffe0ff */
[----:B------:R-:W-:Y:S01]  /*6bb0*/  ISETP.NE.AND P0, PT, R73, 0x2, PT ;  /* 0x000000024900780c */ /* 0x000fe20003f05270 */
[----:B------:R-:W-:Y:S01]  /*6bc0*/  IMAD.IADD R20, R29, 0x1, R58 ;  /* 0x000000011d147824 */ /* 0x000fe200078e023a */
[----:B------:R-:W-:Y:S01]  /*6bd0*/  ISETP.NE.AND P1, PT, R31, 0x4, PT ;  /* 0x000000041f00780c */ /* 0x000fe20003f25270 */
[----:B------:R-:W-:Y:S01]  /*6be0*/  IMAD.IADD R21, R30, 0x1, R59 ;  /* 0x000000011e157824 */ /* 0x000fe200078e023b */
[----:B------:R-:W-:Y:S02]  /*6bf0*/  SEL R2, RZ, 0x1, P0 ;  /* 0x00000001ff027807 */ /* 0x000fe40000000000 */
[----:B--2---:R-:W-:Y:S02]  /*6c00*/  SEL R0, RZ, 0x1, P1 ;  /* 0x00000001ff007807 */ /* 0x004fe40000800000 */
[----:B------:R-:W-:Y:S02]  /*6c10*/  LOP3.LUT R67, R67, R2, RZ, 0x3c, !PT ;  /* 0x0000000243437212 */ /* 0x000fe400078e3cff */
[----:B------:R-:W-:Y:S02]  /*6c20*/  LOP3.LUT R68, R68, R0, RZ, 0x3c, !PT ;  /* 0x0000000044447212 */ /* 0x000fe400078e3cff */
[----:B------:R-:W-:Y:S02]  /*6c30*/  @P2 R2UR UR36, R66 ;  /* 0x00000000422422ca */ /* 0x000fe400000e0000 */
[----:B------:R-:W-:Y:S02]  /*6c40*/  SEL R73, R73, RZ, P0 ;  /* 0x000000ff49497207 */ /* 0x000fe40000000000 */
[----:B------:R-:W-:Y:S01]  /*6c50*/  SEL R31, R31, RZ, P1 ;  /* 0x000000ff1f1f7207 */ /* 0x000fe20000800000 */
[----:B------:R-:W-:Y:S10]  /*6c60*/  @P2 BRA `(.L_x_111) ;  /* 0xffffffdc00e02947 */ /* 0x000ff4000383ffff */
[----:B------:R-:W-:-:S09]  /*6c70*/  UISETP.NE.AND UP0, UPT, UR53, URZ, UPT ;  /* 0x000000ff3500728c */ /* 0x000fd2000bf05270 */
[----:B------:R-:W-:Y:S05]  /*6c80*/  BRA.U !UP0, `(.L_x_112) ;  /* 0x0000000108487547 */ /* 0x000fea000b800000 */
[----:B------:R-:W2:Y:S02]  /*6c90*/  LDCU.64 UR4, c[0x0][0x890] ;  /* 0x00011200ff0477ac */ /* 0x000ea40008000a00 */
[----:B--2---:R-:W-:-:S04]  /*6ca0*/  UISETP.NE.U32.AND UP0, UPT, UR4, URZ, UPT ;  /* 0x000000ff0400728c */ /* 0x004fc8000bf05070 */
[----:B------:R-:W-:-:S09]  /*6cb0*/  UISETP.NE.AND.EX UP0, UPT, UR5, URZ, UPT, UP0 ;  /* 0x000000ff0500728c */ /* 0x000fd2000bf05300 */
[----:B------:R-:W-:Y:S05]  /*6cc0*/  BRA.U UP0, `(.L_x_113) ;  /* 0x00000001000c7547 */ /* 0x000fea000b800000 */
[----:B------:R-:W-:-:S13]  /*6cd0*/  FSETP.NEU.AND P0, PT, R35, RZ, PT ;  /* 0x000000ff2300720b */ /* 0x000fda0003f0d000 */
[----:B------:R-:W-:Y:S05]  /*6ce0*/  @!P0 EXIT ;  /* 0x000000000000894d */ /* 0x000fea0003800000 */
[----:B------:R-:W-:Y:S05]  /*6cf0*/  BRA `(.L_x_112) ;  /* 0x00000000002c7947 */ /* 0x000fea0003800000 */
.L_x_113:
[----:B------:R-:W-:Y:S01]  /*6d00*/  ISETP.NE.AND P0, PT, R72, RZ, PT ;  /* 0x000000ff4800720c */ /* 0x000fe20003f05270 */
[----:B------:R-:W-:-:S12]  /*6d10*/  BSSY.RECONVERGENT B0, `(.L_x_112) ;  /* 0x0000009000007945 */ /* 0x000fd80003800200 */
[----:B------:R-:W-:Y:S05]  /*6d20*/  @P0 BRA `(.L_x_114) ;  /* 0x0000000000140947 */ /* 0x000fea0003800000 */
[----:B------:R-:W2:Y:S02]  /*6d30*/  LDCU.64 UR4, c[0x0][0x888] ;  /* 0x00011100ff0477ac */ /* 0x000ea40008000a00 */
[----:B--2---:R-:W-:-:S04]  /*6d40*/  ISETP.NE.U32.AND P0, PT, RZ, UR4, PT ;  /* 0x00000004ff007c0c */ /* 0x004fc8000bf05070 */
[----:B------:R-:W-:-:S13]  /*6d50*/  ISETP.NE.AND.EX P0, PT, RZ, UR5, PT, P0 ;  /* 0x00000005ff007c0c */ /* 0x000fda000bf05300 */
[----:B------:R-:W-:Y:S05]  /*6d60*/  @!P0 EXIT ;  /* 0x000000000000894d */ /* 0x000fea0003800000 */
[----:B------:R-:W-:Y:S05]  /*6d70*/  BRA `(.L_x_115) ;  /* 0x0000000000087947 */ /* 0x000fea0003800000 */
.L_x_114:
[----:B------:R-:W-:-:S13]  /*6d80*/  FSETP.NEU.AND P0, PT, R35, RZ, PT ;  /* 0x000000ff2300720b */ /* 0x000fda0003f0d000 */
[----:B------:R-:W-:Y:S05]  /*6d90*/  @!P0 EXIT ;  /* 0x000000000000894d */ /* 0x000fea0003800000 */
.L_x_115:
[----:B------:R-:W-:Y:S05]  /*6da0*/  BSYNC.RECONVERGENT B0 ;  /* 0x0000000000007941 */ /* 0x000fea0003800200 */
.L_x_112:
[----:B------:R-:W-:Y:S01]  /*6db0*/  ULEA UR4, UR49, UR48, 0x3 ;  /* 0x0000003031047291 */ /* 0x000fe2000f8e18ff */
[----:B------:R-:W-:-:S04]  /*6dc0*/  DEPBAR.LE SB0, 0x0 ;  /* 0x000080000000791a */ /* 0x000fc80000000000 */
[----:B------:R-:W-:-:S04]  /*6dd0*/  UIADD3 UR4, UPT, UPT, UR4, 0x68, URZ ;  /* 0x0000006804047890 */ /* 0x000fc8000fffe0ff */
[----:B------:R-:W-:-:S09]  /*6de0*/  UPRMT UR4, UR37, 0x654, UR4 ;  /* 0x0000065425047896 */ /* 0x000fd20008000004 */
[----:B------:R-:W-:Y:S01]  /*6df0*/  SYNCS.ARRIVE.TRANS64.RED.A1T0 RZ, [UR4], RZ ;  /* 0x000000ffffff79a7 */ /* 0x000fe20008100404 */
[----:B------:R-:W-:Y:S05]  /*6e00*/  EXIT ;  /* 0x000000000000794d */ /* 0x000fea0003800000 */
.L_x_19:
[----:B--2---:R2:W1:Y:S02]  /*6e10*/  SYNCS.PHASECHK.TRANS64.TRYWAIT P0, [R2+URZ+0x100], R3 ;  /* 0x00010003020075a7 */ /* 0x00446400080011ff */
[----:B-1----:R-:W-:Y:S05]  /*6e20*/  @!P0 NANOSLEEP.SYNCS 0x989680 ;  /* 0x009896800000895d */ /* 0x002fea0003900000 */
[----:B------:R-:W1:Y:S02]  /*6e30*/  @!P0 SYNCS.PHASECHK.TRANS64 P0, [R2+URZ+0x100], R3 ;  /* 0x00010003020085a7 */ /* 0x000e6400080010ff */
[----:B-1----:R-:W-:Y:S05]  /*6e40*/  @!P0 BRA `(.L_x_19) ;  /* 0xfffffffc00f08947 */ /* 0x002fea000383ffff */
[----:B------:R-:W-:Y:S05]  /*6e50*/  BRA `(.L_x_116) ;  /* 0xffffffa400e07947 */ /* 0x000fea000383ffff */
.L_x_22:
[----:B-1----:R-:W-:-:S07]  /*6e60*/  MOV R2, UR33 ;  /* 0x0000002100027c02 */ /* 0x002fce0008000f00 */
.L_x_117:
[----:B-1----:R1:W2:Y:S02]  /*6e70*/  SYNCS.PHASECHK.TRANS64.TRYWAIT P0, [R2+URZ+0x28], R4 ;  /* 0x00002804020075a7 */ /* 0x0022a400080011ff */
[----:B--2---:R-:W-:Y:S05]  /*6e80*/  @!P0 NANOSLEEP.SYNCS 0x989680 ;  /* 0x009896800000895d */ /* 0x004fea0003900000 */
[----:B------:R-:W2:Y:S02]  /*6e90*/  @!P0 SYNCS.PHASECHK.TRANS64 P0, [R2+URZ+0x28], R4 ;  /* 0x00002804020085a7 */ /* 0x000ea400080010ff */
[----:B--2---:R-:W-:Y:S05]  /*6ea0*/  @!P0 BRA `(.L_x_117) ;  /* 0xfffffffc00f08947 */ /* 0x004fea000383ffff */
[----:B------:R-:W-:Y:S05]  /*6eb0*/  BRA `(.L_x_21) ;  /* 0xffffffa800307947 */ /* 0x000fea000383ffff */
.L_x_28:
[----:B-1----:R-:W-:-:S07]  /*6ec0*/  MOV R2, UR17 ;  /* 0x0000001100027c02 */ /* 0x002fce0008000f00 */
.L_x_118:
[----:B-1----:R1:W2:Y:S02]  /*6ed0*/  SYNCS.PHASECHK.TRANS64.TRYWAIT P0, [R2+URZ+0x28], R4 ;  /* 0x00002804020075a7 */ /* 0x0022a400080011ff */
[----:B--2---:R-:W-:Y:S05]  /*6ee0*/  @!P0 NANOSLEEP.SYNCS 0x989680 ;  /* 0x009896800000895d */ /* 0x004fea0003900000 */
[----:B------:R-:W2:Y:S02]  /*6ef0*/  @!P0 SYNCS.PHASECHK.TRANS64 P0, [R2+URZ+0x28], R4 ;  /* 0x00002804020085a7 */ /* 0x000ea400080010ff */
[----:B--2---:R-:W-:Y:S05]  /*6f00*/  @!P0 BRA `(.L_x_118) ;  /* 0xfffffffc00f08947 */ /* 0x004fea000383ffff */
[----:B------:R-:W-:Y:S05]  /*6f10*/  BRA `(.L_x_27) ;  /* 0xffffffa800d47947 */ /* 0x000fea000383ffff */
.L_x_32:
[----:B-1----:R1:W2:Y:S02]  /*6f20*/  SYNCS.PHASECHK.TRANS64.TRYWAIT P0, [R2+URZ+0x90], R3 ;  /* 0x00009003020075a7 */ /* 0x0022a400080011ff */
[----:B--2---:R-:W-:Y:S05]  /*6f30*/  @!P0 NANOSLEEP.SYNCS 0x989680 ;  /* 0x009896800000895d */ /* 0x004fea0003900000 */
[----:B------:R-:W2:Y:S02]  /*6f40*/  @!P0 SYNCS.PHASECHK.TRANS64 P0, [R2+URZ+0x90], R3 ;  /* 0x00009003020085a7 */ /* 0x000ea400080010ff */
[----:B--2---:R-:W-:Y:S05]  /*6f50*/  @!P0 BRA `(.L_x_32) ;  /* 0xfffffffc00f08947 */ /* 0x004fea000383ffff */
[----:B------:R-:W-:Y:S05]  /*6f60*/  BRA `(.L_x_119) ;  /* 0xffffffac00607947 */ /* 0x000fea000383ffff */
.L_x_36:
[----:B----4-:R-:W-:-:S07]  /*6f70*/  MOV R0, UR5 ;  /* 0x0000000500007c02 */ /* 0x010fce0008000f00 */
.L_x_120:
[----:B-1----:R1:W2:Y:S02]  /*6f80*/  SYNCS.PHASECHK.TRANS64.TRYWAIT P0, [R0+URZ], R2 ;  /* 0x00000002000075a7 */ /* 0x0022a400080011ff */
[----:B--2---:R-:W-:Y:S05]  /*6f90*/  @!P0 NANOSLEEP.SYNCS 0x989680 ;  /* 0x009896800000895d */ /* 0x004fea0003900000 */
[----:B------:R-:W2:Y:S02]  /*6fa0*/  @!P0 SYNCS.PHASECHK.TRANS64 P0, [R0+URZ], R2 ;  /* 0x00000002000085a7 */ /* 0x000ea400080010ff */
[----:B--2---:R-:W-:Y:S05]  /*6fb0*/  @!P0 BRA `(.L_x_120) ;  /* 0xfffffffc00f08947 */ /* 0x004fea000383ffff */
[----:B------:R-:W-:Y:S05]  /*6fc0*/  BRA `(.L_x_121) ;  /* 0xffffffb000d07947 */ /* 0x000fea000383ffff */
.L_x_37:
[----:B----4-:R-:W-:-:S07]  /*6fd0*/  MOV R0, UR5 ;  /* 0x0000000500007c02 */ /* 0x010fce0008000f00 */
.L_x_122:
[----:B-1----:R1:W2:Y:S02]  /*6fe0*/  SYNCS.PHASECHK.TRANS64.TRYWAIT P0, [R0+URZ], R3 ;  /* 0x00000003000075a7 */ /* 0x0022a400080011ff */
[----:B--2---:R-:W-:Y:S05]  /*6ff0*/  @!P0 NANOSLEEP.SYNCS 0x989680 ;  /* 0x009896800000895d */ /* 0x004fea0003900000 */
[----:B------:R-:W2:Y:S02]  /*7000*/  @!P0 SYNCS.PHASECHK.TRANS64 P0, [R0+URZ], R3 ;  /* 0x00000003000085a7 */ /* 0x000ea400080010ff */
[----:B--2---:R-:W-:Y:S05]  /*7010*/  @!P0 BRA `(.L_x_122) ;  /* 0xfffffffc00f08947 */ /* 0x004fea000383ffff */
[----:B------:R-:W-:Y:S05]  /*7020*/  BRA `(.L_x_123) ;  /* 0xffffffb000dc7947 */ /* 0x000fea000383ffff */
.L_x_38:
[----:B----4-:R-:W-:-:S07]  /*7030*/  MOV R0, UR5 ;  /* 0x0000000500007c02 */ /* 0x010fce0008000f00 */
.L_x_124:
[----:B-1----:R1:W2:Y:S02]  /*7040*/  SYNCS.PHASECHK.TRANS64.TRYWAIT P0, [R0+URZ], R3 ;  /* 0x00000003000075a7 */ /* 0x0022a400080011ff */
[----:B--2---:R-:W-:Y:S05]  /*7050*/  @!P0 NANOSLEEP.SYNCS 0x989680 ;  /* 0x009896800000895d */ /* 0x004fea0003900000 */
[----:B------:R-:W2:Y:S02]  /*7060*/  @!P0 SYNCS.PHASECHK.TRANS64 P0, [R0+URZ], R3 ;  /* 0x00000003000085a7 */ /* 0x000ea400080010ff */
[----:B--2---:R-:W-:Y:S05]  /*7070*/  @!P0 BRA `(.L_x_124) ;  /* 0xfffffffc00f08947 */ /* 0x004fea000383ffff */
[----:B------:R-:W-:Y:S05]  /*7080*/  BRA `(.L_x_125) ;  /* 0xffffffb000e87947 */ /* 0x000fea000383ffff */
.L_x_39:
[----:B----4-:R-:W-:-:S07]  /*7090*/  MOV R0, UR5 ;  /* 0x0000000500007c02 */ /* 0x010fce0008000f00 */
.L_x_126:
[----:B-1----:R1:W2:Y:S02]  /*70a0*/  SYNCS.PHASECHK.TRANS64.TRYWAIT P0, [R0+URZ], R3 ;  /* 0x00000003000075a7 */ /* 0x0022a400080011ff */
[----:B--2---:R-:W-:Y:S05]  /*70b0*/  @!P0 NANOSLEEP.SYNCS 0x989680 ;  /* 0x009896800000895d */ /* 0x004fea0003900000 */
[----:B------:R-:W2:Y:S02]  /*70c0*/  @!P0 SYNCS.PHASECHK.TRANS64 P0, [R0+URZ], R3 ;  /* 0x00000003000085a7 */ /* 0x000ea400080010ff */
[----:B--2---:R-:W-:Y:S05]  /*70d0*/  @!P0 BRA `(.L_x_126) ;  /* 0xfffffffc00f08947 */ /* 0x004fea000383ffff */
[----:B------:R-:W-:Y:S05]  /*70e0*/  BRA `(.L_x_127) ;  /* 0xffffffb000f47947 */ /* 0x000fea000383ffff */
.L_x_42:
[----:B-1----:R1:W2:Y:S02]  /*70f0*/  SYNCS.PHASECHK.TRANS64.TRYWAIT P0, [R0+URZ+0xf0], R4 ;  /* 0x0000f004000075a7 */ /* 0x0022a400080011ff */
[----:B--2---:R-:W-:Y:S05]  /*7100*/  @!P0 NANOSLEEP.SYNCS 0x989680 ;  /* 0x009896800000895d */ /* 0x004fea0003900000 */
[----:B------:R-:W2:Y:S02]  /*7110*/  @!P0 SYNCS.PHASECHK.TRANS64 P0, [R0+URZ+0xf0], R4 ;  /* 0x0000f004000085a7 */ /* 0x000ea400080010ff */
[----:B--2---:R-:W-:Y:S05]  /*7120*/  @!P0 BRA `(.L_x_42) ;  /* 0xfffffffc00f08947 */ /* 0x004fea000383ffff */
[----:B------:R-:W-:Y:S05]  /*7130*/  BRA `(.L_x_128) ;  /* 0xffffffb400507947 */ /* 0x000fea000383ffff */
.L_x_43:
[----:B------:R-:W-:-:S07]  /*7140*/  MOV R0, UR5 ;  /* 0x0000000500007c02 */ /* 0x000fce0008000f00 */
.L_x_129:
[----:B-1----:R1:W2:Y:S02]  /*7150*/  SYNCS.PHASECHK.TRANS64.TRYWAIT P0, [R0+URZ+0xa0], R5 ;  /* 0x0000a005000075a7 */ /* 0x0022a400080011ff */
[----:B--2---:R-:W-:Y:S05]  /*7160*/  @!P0 NANOSLEEP.SYNCS 0x989680 ;  /* 0x009896800000895d */ /* 0x004fea0003900000 */
[----:B------:R-:W2:Y:S02]  /*7170*/  @!P0 SYNCS.PHASECHK.TRANS64 P0, [R0+URZ+0xa0], R5 ;  /* 0x0000a005000085a7 */ /* 0x000ea400080010ff */
[----:B--2---:R-:W-:Y:S05]  /*7180*/  @!P0 BRA `(.L_x_129) ;  /* 0xfffffffc00f08947 */ /* 0x004fea000383ffff */
[----:B------:R-:W-:Y:S05]  /*7190*/  BRA `(.L_x_130) ;  /* 0xffffffb400607947 */ /* 0x000fea000383ffff */
.L_x_44:
[----:B-1----:R1:W2:Y:S02]  /*71a0*/  SYNCS.PHASECHK.TRANS64.TRYWAIT P1, [R0+URZ+0x90], R4 ;  /* 0x00009004000075a7 */ /* 0x0022a400080211ff */
[----:B--2---:R-:W-:Y:S05]  /*71b0*/  @!P1 NANOSLEEP.SYNCS 0x989680 ;  /* 0x009896800000995d */ /* 0x004fea0003900000 */
[----:B------:R-:W2:Y:S02]  /*71c0*/  @!P1 SYNCS.PHASECHK.TRANS64 P1, [R0+URZ+0x90], R4 ;  /* 0x00009004000095a7 */ /* 0x000ea400080210ff */
[----:B--2---:R-:W-:Y:S05]  /*71d0*/  @!P1 BRA `(.L_x_44) ;  /* 0xfffffffc00f09947 */ /* 0x004fea000383ffff */
[----:B------:R-:W-:Y:S05]  /*71e0*/  BRA `(.L_x_131) ;  /* 0xffffffb400907947 */ /* 0x000fea000383ffff */
.L_x_47:
[----:B------:R-:W-:-:S07]  /*71f0*/  MOV R0, UR5 ;  /* 0x0000000500007c02 */ /* 0x000fce0008000f00 */
.L_x_132:
[----:B-1----:R1:W2:Y:S02]  /*7200*/  SYNCS.PHASECHK.TRANS64.TRYWAIT P0, [R0+URZ+0xa0], R2 ;  /* 0x0000a002000075a7 */ /* 0x0022a400080011ff */
[----:B--2---:R-:W-:Y:S05]  /*7210*/  @!P0 NANOSLEEP.SYNCS 0x989680 ;  /* 0x009896800000895d */ /* 0x004fea0003900000 */
[----:B------:R-:W2:Y:S02]  /*7220*/  @!P0 SYNCS.PHASECHK.TRANS64 P0, [R0+URZ+0xa0], R2 ;  /* 0x0000a002000085a7 */ /* 0x000ea400080010ff */
[----:B--2---:R-:W-:Y:S05]  /*7230*/  @!P0 BRA `(.L_x_132) ;  /* 0xfffffffc00f08947 */ /* 0x004fea000383ffff */
[----:B------:R-:W-:Y:S05]  /*7240*/  BRA `(.L_x_46) ;  /* 0xffffffb400e47947 */ /* 0x000fea000383ffff */
.L_x_54:
[----:B-1----:R1:W2:Y:S02]  /*7250*/  SYNCS.PHASECHK.TRANS64.TRYWAIT P1, [R0+URZ+0x90], R2 ;  /* 0x00009002000075a7 */ /* 0x0022a400080211ff */
[----:B--2---:R-:W-:Y:S05]  /*7260*/  @!P1 NANOSLEEP.SYNCS 0x989680 ;  /* 0x009896800000995d */ /* 0x004fea0003900000 */
[----:B------:R-:W2:Y:S02]  /*7270*/  @!P1 SYNCS.PHASECHK.TRANS64 P1, [R0+URZ+0x90], R2 ;  /* 0x00009002000095a7 */ /* 0x000ea400080210ff */
[----:B--2---:R-:W-:Y:S05]  /*7280*/  @!P1 BRA `(.L_x_54) ;  /* 0xfffffffc00f09947 */ /* 0x004fea000383ffff */
[----:B------:R-:W-:Y:S05]  /*7290*/  BRA `(.L_x_133) ;  /* 0xffffffbc00547947 */ /* 0x000fea000383ffff */
.L_x_55:
[----:B------:R-:W-:-:S07]  /*72a0*/  MOV R2, UR7 ;  /* 0x0000000700027c02 */ /* 0x000fce0008000f00 */
.L_x_134:
[----:B-1----:R1:W2:Y:S02]  /*72b0*/  SYNCS.PHASECHK.TRANS64.TRYWAIT P0, [R2+URZ+0xd0], R0 ;  /* 0x0000d000020075a7 */ /* 0x0022a400080011ff */
[----:B--2---:R-:W-:Y:S05]  /*72c0*/  @!P0 NANOSLEEP.SYNCS 0x989680 ;  /* 0x009896800000895d */ /* 0x004fea0003900000 */
[----:B------:R-:W2:Y:S02]  /*72d0*/  @!P0 SYNCS.PHASECHK.TRANS64 P0, [R2+URZ+0xd0], R0 ;  /* 0x0000d000020085a7 */ /* 0x000ea400080010ff */
[----:B--2---:R-:W-:Y:S05]  /*72e0*/  @!P0 BRA `(.L_x_134) ;  /* 0xfffffffc00f08947 */ /* 0x004fea000383ffff */
[----:B------:R-:W-:Y:S05]  /*72f0*/  BRA `(.L_x_135) ;  /* 0xffffffbc00a47947 */ /* 0x000fea000383ffff */
.L_x_58:
[----:B------:R-:W-:Y:S07]  /*7300*/  MOV R0, UR6 ;  /* 0x0000000600007c02 */ /* 0x000fee0008000f00 */
.L_x_136:
[----:B-1----:R1:W2:Y:S02]  /*7310*/  SYNCS.PHASECHK.TRANS64.TRYWAIT P0, [R0+URZ], R2 ;  /* 0x00000002000075a7 */ /* 0x0022a400080011ff */
[----:B--2---:R-:W-:Y:S05]  /*7320*/  @!P0 NANOSLEEP.SYNCS 0x989680 ;  /* 0x009896800000895d */ /* 0x004fea0003900000 */
[----:B------:R-:W2:Y:S02]  /*7330*/  @!P0 SYNCS.PHASECHK.TRANS64 P0, [R0+URZ], R2 ;  /* 0x00000002000085a7 */ /* 0x000ea400080010ff */
[----:B--2---:R-:W-:Y:S05]  /*7340*/  @!P0 BRA `(.L_x_136) ;  /* 0xfffffffc00f08947 */ /* 0x004fea000383ffff */
[----:B------:R-:W-:Y:S05]  /*7350*/  BRA `(.L_x_57) ;  /* 0xffffffbc00c07947 */ /* 0x000fea000383ffff */
.L_x_61:
[----:B------:R-:W-:-:S07]  /*7360*/  MOV R0, UR6 ;  /* 0x0000000600007c02 */ /* 0x000fce0008000f00 */
.L_x_137:
[----:B--2---:R2:W4:Y:S02]  /*7370*/  SYNCS.PHASECHK.TRANS64.TRYWAIT P0, [R0+URZ], R2 ;  /* 0x00000002000075a7 */ /* 0x00452400080011ff */
[----:B----4-:R-:W-:Y:S05]  /*7380*/  @!P0 NANOSLEEP.SYNCS 0x989680 ;  /* 0x009896800000895d */ /* 0x010fea0003900000 */
[----:B------:R-:W4:Y:S02]  /*7390*/  @!P0 SYNCS.PHASECHK.TRANS64 P0, [R0+URZ], R2 ;  /* 0x00000002000085a7 */ /* 0x000f2400080010ff */
[----:B----4-:R-:W-:Y:S05]  /*73a0*/  @!P0 BRA `(.L_x_137) ;  /* 0xfffffffc00f08947 */ /* 0x010fea000383ffff */
[----:B------:R-:W-:Y:S05]  /*73b0*/  BRA `(.L_x_138) ;  /* 0xffffffc0009c7947 */ /* 0x000fea000383ffff */
.L_x_62:
[----:B------:R-:W-:-:S07]  /*73c0*/  MOV R0, UR6 ;  /* 0x0000000600007c02 */ /* 0x000fce0008000f00 */
.L_x_139:
[----:B-1----:R1:W2:Y:S02]  /*73d0*/  SYNCS.PHASECHK.TRANS64.TRYWAIT P0, [R0+URZ], R3 ;  /* 0x00000003000075a7 */ /* 0x0022a400080011ff */
[----:B--2---:R-:W-:Y:S05]  /*73e0*/  @!P0 NANOSLEEP.SYNCS 0x989680 ;  /* 0x009896800000895d */ /* 0x004fea0003900000 */
[----:B------:R-:W2:Y:S02]  /*73f0*/  @!P0 SYNCS.PHASECHK.TRANS64 P0, [R0+URZ], R3 ;  /* 0x00000003000085a7 */ /* 0x000ea400080010ff */
[----:B--2---:R-:W-:Y:S05]  /*7400*/  @!P0 BRA `(.L_x_139) ;  /* 0xfffffffc00f08947 */ /* 0x004fea000383ffff */
[----:B------:R-:W-:Y:S05]  /*7410*/  BRA `(.L_x_140) ;  /* 0xffffffc000a87947 */ /* 0x000fea000383ffff */
.L_x_63:
[----:B------:R-:W-:-:S07]  /*7420*/  MOV R0, UR6 ;  /* 0x0000000600007c02 */ /* 0x000fce0008000f00 */
.L_x_141:
[----:B-1----:R1:W2:Y:S02]  /*7430*/  SYNCS.PHASECHK.TRANS64.TRYWAIT P0, [R0+URZ], R3 ;  /* 0x00000003000075a7 */ /* 0x0022a400080011ff */
[----:B--2---:R-:W-:Y:S05]  /*7440*/  @!P0 NANOSLEEP.SYNCS 0x989680 ;  /* 0x009896800000895d */ /* 0x004fea0003900000 */
[----:B------:R-:W2:Y:S02]  /*7450*/  @!P0 SYNCS.PHASECHK.TRANS64 P0, [R0+URZ], R3 ;  /* 0x00000003000085a7 */ /* 0x000ea400080010ff */
[----:B--2---:R-:W-:Y:S05]  /*7460*/  @!P0 BRA `(.L_x_141) ;  /* 0xfffffffc00f08947 */ /* 0x004fea000383ffff */
[----:B------:R-:W-:Y:S05]  /*7470*/  BRA `(.L_x_142) ;  /* 0xffffffc000b47947 */ /* 0x000fea000383ffff */
.L_x_64:
[----:B-1----:R-:W-:-:S07]  /*7480*/  MOV R0, UR7 ;  /* 0x0000000700007c02 */ /* 0x002fce0008000f00 */
.L_x_143:
[----:B-1----:R1:W2:Y:S02]  /*7490*/  SYNCS.PHASECHK.TRANS64.TRYWAIT P0, [R0+URZ], R2 ;  /* 0x00000002000075a7 */ /* 0x0022a400080011ff */
[----:B--2---:R-:W-:Y:S05]  /*74a0*/  @!P0 NANOSLEEP.SYNCS 0x989680 ;  /* 0x009896800000895d */ /* 0x004fea0003900000 */
[----:B------:R-:W2:Y:S02]  /*74b0*/  @!P0 SYNCS.PHASECHK.TRANS64 P0, [R0+URZ], R2 ;  /* 0x00000002000085a7 */ /* 0x000ea400080010ff */
[----:B--2---:R-:W-:Y:S05]  /*74c0*/  @!P0 BRA `(.L_x_143) ;  /* 0xfffffffc00f08947 */ /* 0x004fea000383ffff */
[----:B------:R-:W-:Y:S05]  /*74d0*/  BRA `(.L_x_144) ;  /* 0xffffffc000c07947 */ /* 0x000fea000383ffff */
.L_x_69:
[----:B--2---:R2:W3:Y:S02]  /*74e0*/  SYNCS.PHASECHK.TRANS64.TRYWAIT P0, [R0+URZ+0x90], R2 ;  /* 0x00009002000075a7 */ /* 0x0044e400080011ff */
[----:B---3--:R-:W-:Y:S05]  /*74f0*/  @!P0 NANOSLEEP.SYNCS 0x989680 ;  /* 0x009896800000895d */ /* 0x008fea0003900000 */
[----:B------:R-:W3:Y:S02]  /*7500*/  @!P0 SYNCS.PHASECHK.TRANS64 P0, [R0+URZ+0x90], R2 ;  /* 0x00009002000085a7 */ /* 0x000ee400080010ff */
[----:B---3--:R-:W-:Y:S05]  /*7510*/  @!P0 BRA `(.L_x_69) ;  /* 0xfffffffc00f08947 */ /* 0x008fea000383ffff */
[----:B------:R-:W-:Y:S05]  /*7520*/  BRA `(.L_x_145) ;  /* 0xffffffc400b87947 */ /* 0x000fea000383ffff */
.L_x_72:
[----:B------:R-:W-:Y:S07]  /*7530*/  MOV R0, UR7 ;  /* 0x0000000700007c02 */ /* 0x000fee0008000f00 */
.L_x_146:
[----:B--2---:R2:W3:Y:S02]  /*7540*/  SYNCS.PHASECHK.TRANS64.TRYWAIT P0, [R0+URZ+0x88], R2 ;  /* 0x00008802000075a7 */ /* 0x0044e400080011ff */
[----:B---3--:R-:W-:Y:S05]  /*7550*/  @!P0 NANOSLEEP.SYNCS 0x989680 ;  /* 0x009896800000895d */ /* 0x008fea0003900000 */
[----:B------:R-:W3:Y:S02]  /*7560*/  @!P0 SYNCS.PHASECHK.TRANS64 P0, [R0+URZ+0x88], R2 ;  /* 0x00008802000085a7 */ /* 0x000ee400080010ff */
[----:B---3--:R-:W-:Y:S05]  /*7570*/  @!P0 BRA `(.L_x_146) ;  /* 0xfffffffc00f08947 */ /* 0x008fea000383ffff */
[----:B------:R-:W-:Y:S05]  /*7580*/  BRA `(.L_x_71) ;  /* 0xffffffc800987947 */ /* 0x000fea000383ffff */
.L_x_75:
[----:B------:R-:W-:Y:S07]  /*7590*/  MOV R0, UR15 ;  /* 0x0000000f00007c02 */ /* 0x000fee0008000f00 */
.L_x_147:
[----:B-1----:R1:W2:Y:S02]  /*75a0*/  SYNCS.PHASECHK.TRANS64.TRYWAIT P0, [R0+URZ+0x68], R9 ;  /* 0x00006809000075a7 */ /* 0x0022a400080011ff */
[----:B--2---:R-:W-:Y:S05]  /*75b0*/  @!P0 NANOSLEEP.SYNCS 0x989680 ;  /* 0x009896800000895d */ /* 0x004fea0003900000 */
[----:B------:R-:W2:Y:S02]  /*75c0*/  @!P0 SYNCS.PHASECHK.TRANS64 P0, [R0+URZ+0x68], R9 ;  /* 0x00006809000085a7 */ /* 0x000ea400080010ff */
[----:B--2---:R-:W-:Y:S05]  /*75d0*/  @!P0 BRA `(.L_x_147) ;  /* 0xfffffffc00f08947 */ /* 0x004fea000383ffff */
[----:B------:R-:W-:Y:S05]  /*75e0*/  BRA `(.L_x_148) ;  /* 0xffffffcc00107947 */ /* 0x000fea000383ffff */
.L_x_76:
[----:B------:R-:W-:Y:S07]  /*75f0*/  MOV R0, UR13 ;  /* 0x0000000d00007c02 */ /* 0x000fee0008000f00 */
.L_x_149:
[----:B-1----:R1:W2:Y:S02]  /*7600*/  SYNCS.PHASECHK.TRANS64.TRYWAIT P0, [R0+URZ+0x68], R20 ;  /* 0x00006814000075a7 */ /* 0x0022a400080011ff */
[----:B--2---:R-:W-:Y:S05]  /*7610*/  @!P0 NANOSLEEP.SYNCS 0x989680 ;  /* 0x009896800000895d */ /* 0x004fea0003900000 */
[----:B------:R-:W2:Y:S02]  /*7620*/  @!P0 SYNCS.PHASECHK.TRANS64 P0, [R0+URZ+0x68], R20 ;  /* 0x00006814000085a7 */ /* 0x000ea400080010ff */
[----:B--2---:R-:W-:Y:S05]  /*7630*/  @!P0 BRA `(.L_x_149) ;  /* 0xfffffffc00f08947 */ /* 0x004fea000383ffff */
[----:B------:R-:W-:Y:S05]  /*7640*/  BRA `(.L_x_150) ;  /* 0xffffffcc00b07947 */ /* 0x000fea000383ffff */
.L_x_78:
[----:B------:R-:W-:-:S07]  /*7650*/  MOV R0, UR4 ;  /* 0x0000000400007c02 */ /* 0x000fce0008000f00 */
.L_x_151:
[----:B-1----:R1:W3:Y:S02]  /*7660*/  SYNCS.PHASECHK.TRANS64.TRYWAIT P0, [R0+URZ], R2 ;  /* 0x00000002000075a7 */ /* 0x0022e400080011ff */
[----:B---3--:R-:W-:Y:S05]  /*7670*/  @!P0 NANOSLEEP.SYNCS 0x989680 ;  /* 0x009896800000895d */ /* 0x008fea0003900000 */
[----:B------:R-:W3:Y:S02]  /*7680*/  @!P0 SYNCS.PHASECHK.TRANS64 P0, [R0+URZ], R2 ;  /* 0x00000002000085a7 */ /* 0x000ee400080010ff */
[----:B---3--:R-:W-:Y:S05]  /*7690*/  @!P0 BRA `(.L_x_151) ;  /* 0xfffffffc00f08947 */ /* 0x008fea000383ffff */
[----:B------:R-:W-:Y:S05]  /*76a0*/  BRA `(.L_x_152) ;  /* 0xffffffd0003c7947 */ /* 0x000fea000383ffff */
.L_x_79:
[----:B------:R-:W-:-:S07]  /*76b0*/  MOV R0, UR4 ;  /* 0x0000000400007c02 */ /* 0x000fce0008000f00 */
.L_x_153:
[----:B-1----:R1:W3:Y:S02]  /*76c0*/  SYNCS.PHASECHK.TRANS64.TRYWAIT P0, [R0+URZ], R2 ;  /* 0x00000002000075a7 */ /* 0x0022e400080011ff */
[----:B---3--:R-:W-:Y:S05]  /*76d0*/  @!P0 NANOSLEEP.SYNCS 0x989680 ;  /* 0x009896800000895d */ /* 0x008fea0003900000 */
[----:B------:R-:W3:Y:S02]  /*76e0*/  @!P0 SYNCS.PHASECHK.TRANS64 P0, [R0+URZ], R2 ;  /* 0x00000002000085a7 */ /* 0x000ee400080010ff */
[----:B---3--:R-:W-:Y:S05]  /*76f0*/  @!P0 BRA `(.L_x_153) ;  /* 0xfffffffc00f08947 */ /* 0x008fea000383ffff */
[----:B------:R-:W-:Y:S05]  /*7700*/  BRA `(.L_x_154) ;  /* 0xffffffd000487947 */ /* 0x000fea000383ffff */
.L_x_81:
[----:B--2---:R2:W4:Y:S02]  /*7710*/  SYNCS.PHASECHK.TRANS64.TRYWAIT P0, [R0+URZ+0x90], R2 ;  /* 0x00009002000075a7 */ /* 0x00452400080011ff */
[----:B----4-:R-:W-:Y:S05]  /*7720*/  @!P0 NANOSLEEP.SYNCS 0x989680 ;  /* 0x009896800000895d */ /* 0x010fea0003900000 */
[----:B------:R-:W4:Y:S02]  /*7730*/  @!P0 SYNCS.PHASECHK.TRANS64 P0, [R0+URZ+0x90], R2 ;  /* 0x00009002000085a7 */ /* 0x000f2400080010ff */
[----:B----4-:R-:W-:Y:S05]  /*7740*/  @!P0 BRA `(.L_x_81) ;  /* 0xfffffffc00f08947 */ /* 0x010fea000383ffff */
[----:B------:R-:W-:Y:S05]  /*7750*/  BRA `(.L_x_155) ;  /* 0xffffffd400387947 */ /* 0x000fea000383ffff */
.L_x_91:
[----:B-1----:R1:W3:Y:S02]  /*7760*/  SYNCS.PHASECHK.TRANS64.TRYWAIT P1, [R2+URZ+0x50], R4 ;  /* 0x00005004020075a7 */ /* 0x0022e400080211ff */
[----:B---3--:R-:W-:Y:S05]  /*7770*/  @!P1 NANOSLEEP.SYNCS 0x989680 ;  /* 0x009896800000995d */ /* 0x008fea0003900000 */
[----:B------:R-:W3:Y:S02]  /*7780*/  @!P1 SYNCS.PHASECHK.TRANS64 P1, [R2+URZ+0x50], R4 ;  /* 0x00005004020095a7 */ /* 0x000ee400080210ff */
[----:B---3--:R-:W-:Y:S05]  /*7790*/  @!P1 BRA `(.L_x_91) ;  /* 0xfffffffc00f09947 */ /* 0x008fea000383ffff */
[----:B------:R-:W-:Y:S05]  /*77a0*/  BRA `(.L_x_90) ;  /* 0xffffffe000387947 */ /* 0x000fea000383ffff */
.L_x_93:
[----:B-1----:R1:W2:Y:S02]  /*77b0*/  SYNCS.PHASECHK.TRANS64.TRYWAIT P0, [R44+URZ+0xb0], R3 ;  /* 0x0000b0032c0075a7 */ /* 0x0022a400080011ff */
[----:B--2---:R-:W-:Y:S05]  /*77c0*/  @!P0 NANOSLEEP.SYNCS 0x989680 ;  /* 0x009896800000895d */ /* 0x004fea0003900000 */
[----:B------:R-:W2:Y:S02]  /*77d0*/  @!P0 SYNCS.PHASECHK.TRANS64 P0, [R44+URZ+0xb0], R3 ;  /* 0x0000b0032c0085a7 */ /* 0x000ea400080010ff */
[----:B--2---:R-:W-:Y:S05]  /*77e0*/  @!P0 BRA `(.L_x_93) ;  /* 0xfffffffc00f08947 */ /* 0x004fea000383ffff */
[----:B------:R-:W-:Y:S05]  /*77f0*/  BRA `(.L_x_92) ;  /* 0xffffffe000887947 */ /* 0x000fea000383ffff */
.L_x_104:
[----:B-1----:R1:W2:Y:S02]  /*7800*/  SYNCS.PHASECHK.TRANS64.TRYWAIT P0, [R2+URZ+0x50], R45 ;  /* 0x0000502d020075a7 */ /* 0x0022a400080011ff */
[----:B--2---:R-:W-:Y:S05]  /*7810*/  @!P0 NANOSLEEP.SYNCS 0x989680 ;  /* 0x009896800000895d */ /* 0x004fea0003900000 */
[----:B------:R-:W2:Y:S02]  /*7820*/  @!P0 SYNCS.PHASECHK.TRANS64 P0, [R2+URZ+0x50], R45 ;  /* 0x0000502d020085a7 */ /* 0x000ea400080010ff */
[----:B--2---:R-:W-:Y:S05]  /*7830*/  @!P0 BRA `(.L_x_104) ;  /* 0xfffffffc00f08947 */ /* 0x004fea000383ffff */
[----:B------:R-:W-:Y:S05]  /*7840*/  BRA `(.L_x_103) ;  /* 0xffffffe800987947 */ /* 0x000fea000383ffff */
        .weak           $__internal_0_$__cuda_sm10x_tcgen05_guardrail_trap_col_being_dealloced_not_returned_by_alloc
        .type           $__internal_0_$__cuda_sm10x_tcgen05_guardrail_trap_col_being_dealloced_not_returned_by_alloc,@function
        .size           $__internal_0_$__cuda_sm10x_tcgen05_guardrail_trap_col_being_dealloced_not_returned_by_alloc,($__internal_1_$__cuda_sm10x_tcgen05_guardrail_trap_phase_invalid_during_alloc - $__internal_0_$__cuda_sm10x_tcgen05_guardrail_trap_col_being_dealloced_not_returned_by_alloc)
$__internal_0_$__cuda_sm10x_tcgen05_guardrail_trap_col_being_dealloced_not_returned_by_alloc:
[----:B------:R-:W-:Y:S05]  /*7850*/  BPT.TRAP 0x1 ;  /* 0x000000040000795c */ /* 0x000fea0000300000 */
[----:B------:R-:W-:-:S04]  /*7860*/  HFMA2 R3, -RZ, RZ, 0, 0 ;  /* 0x00000000ff037431 */ /* 0x000fc800000001ff */
[----:B------:R-:W-:Y:S05]  /*7870*/  RET.REL.NODEC R2 `(_ZN7cutlass13device_kernelINS_4gemm6kernel13GemmUniversalIN4cute5tupleIJiiiiEEENS1_10collective13CollectiveMmaINS1_35MainloopSm100TmaUmmaWarpSpecializedILi5ELi2ELi4ENS5_IJNS4_1CILi1EEESB_SB_EEEEENS5_IJNSA_ILi64EEESE_SE_EEENS_10bfloat16_tENS5_IJlSB_lEEESG_SH_NS4_8TiledMMAINS4_8MMA_AtomIJNS4_20SM100_MMA_F16BF16_SSISG_SG_fLi64ELi64ELNS4_4UMMA5MajorE0ELSM_0ELNSL_7ScaleInE0ELSN_0EEEEEENS4_6LayoutISC_NS5_IJNSA_ILi0EEESR_SR_EEEEENS5_IJNS4_10UnderscoreESU_SU_EEEEENS4_13SM90_TMA_LOADENS4_14ComposedLayoutINS4_7SwizzleILi3ELi4ELi3EEENS4_18smem_ptr_flag_bitsILi16EEENSQ_INS5_IJNSA_ILi8EEESE_EEENS5_IJSE_SB_EEEEEEEvNS4_8identityESX_S17_vS18_EENS_8epilogue10collective18CollectiveEpilogueINS1A_23Sm100TmaWarpSpecializedILi3ELi2ELi16ELb1ELb0EEEJSF_NS5_IJNSQ_ISE_SB_EENSQ_INSA_ILi32EEESB_EEEEESG_SH_SG_SH_NS1A_6fusion15FusionCallbacksIS1E_NS1J_17LinearCombinationISG_fSG_fLNS_15FloatRoundStyleE2EEESF_S1I_JEEENS4_5SM1004TMEM4LOAD26SM100_TMEM_LOAD_16dp256b4xESX_NSY_INSZ_ILi2ELi4ELi3EEES12_NSQ_INS5_IJS13_S1G_EEENS5_IJS1G_SB_EEEEEEENS4_17SM75_U32x4_LDSM_NENS4_14SM90_TMA_STOREES1X_NS4_17SM90_U32x4_STSM_NENS4_39AutoVectorizingCopyWithAssumedAlignmentILi128EEEEEEvvEEEEvNT_6ParamsE) ;  /* 0xffffff8402e07950 */ /* 0x000fea0003c3ffff */
        .weak           $__internal_1_$__cuda_sm10x_tcgen05_guardrail_trap_phase_invalid_during_alloc
        .type           $__internal_1_$__cuda_sm10x_tcgen05_guardrail_trap_phase_invalid_during_alloc,@function
        .size           $__internal_1_$__cuda_sm10x_tcgen05_guardrail_trap_phase_invalid_during_alloc,($__internal_2_$__cuda_sm10x_tcgen05_guardrail_trap_unallocated_columns_being_dealloced - $__internal_1_$__cuda_sm10x_tcgen05_guardrail_trap_phase_invalid_during_alloc)
$__internal_1_$__cuda_sm10x_tcgen05_guardrail_trap_phase_invalid_during_alloc:
[----:B------:R-:W-:Y:S05]  /*7880*/  BPT.TRAP 0x1 ;  /* 0x000000040000795c */ /* 0x000fea0000300000 */
[----:B------:R-:W-:-:S04]  /*7890*/  MOV R3, 0x0 ;  /* 0x0000000000037802 */ /* 0x000fc80000000f00 */
[----:B------:R-:W-:Y:S05]  /*78a0*/  RET.REL.NODEC R2 `(_ZN7cutlass13device_kernelINS_4gemm6kernel13GemmUniversalIN4cute5tupleIJiiiiEEENS1_10collective13CollectiveMmaINS1_35MainloopSm100TmaUmmaWarpSpecializedILi5ELi2ELi4ENS5_IJNS4_1CILi1EEESB_SB_EEEEENS5_IJNSA_ILi64EEESE_SE_EEENS_10bfloat16_tENS5_IJlSB_lEEESG_SH_NS4_8TiledMMAINS4_8MMA_AtomIJNS4_20SM100_MMA_F16BF16_SSISG_SG_fLi64ELi64ELNS4_4UMMA5MajorE0ELSM_0ELNSL_7ScaleInE0ELSN_0EEEEEENS4_6LayoutISC_NS5_IJNSA_ILi0EEESR_SR_EEEEENS5_IJNS4_10UnderscoreESU_SU_EEEEENS4_13SM90_TMA_LOADENS4_14ComposedLayoutINS4_7SwizzleILi3ELi4ELi3EEENS4_18smem_ptr_flag_bitsILi16EEENSQ_INS5_IJNSA_ILi8EEESE_EEENS5_IJSE_SB_EEEEEEEvNS4_8identityESX_S17_vS18_EENS_8epilogue10collective18CollectiveEpilogueINS1A_23Sm100TmaWarpSpecializedILi3ELi2ELi16ELb1ELb0EEEJSF_NS5_IJNSQ_ISE_SB_EENSQ_INSA_ILi32EEESB_EEEEESG_SH_SG_SH_NS1A_6fusion15FusionCallbacksIS1E_NS1J_17LinearCombinationISG_fSG_fLNS_15FloatRoundStyleE2EEESF_S1I_JEEENS4_5SM1004TMEM4LOAD26SM100_TMEM_LOAD_16dp256b4xESX_NSY_INSZ_ILi2ELi4ELi3EEES12_NSQ_INS5_IJS13_S1G_EEENS5_IJS1G_SB_EEEEEEENS4_17SM75_U32x4_LDSM_NENS4_14SM90_TMA_STOREES1X_NS4_17SM90_U32x4_STSM_NENS4_39AutoVectorizingCopyWithAssumedAlignmentILi128EEEEEEvvEEEEvNT_6ParamsE) ;  /* 0xffffff8402d47950 */ /* 0x000fea0003c3ffff */
        .weak           $__internal_2_$__cuda_sm10x_tcgen05_guardrail_trap_unallocated_columns_being_dealloced
        .type           $__internal_2_$__cuda_sm10x_tcgen05_guardrail_trap_unallocated_columns_being_dealloced,@function
        .size           $__internal_2_$__cuda_sm10x_tcgen05_guardrail_trap_unallocated_columns_being_dealloced,(.L_x_157 - $__internal_2_$__cuda_sm10x_tcgen05_guardrail_trap_unallocated_columns_being_dealloced)
$__internal_2_$__cuda_sm10x_tcgen05_guardrail_trap_unallocated_columns_being_dealloced:
[----:B------:R-:W-:Y:S05]  /*78b0*/  BPT.TRAP 0x1 ;  /* 0x000000040000795c */ /* 0x000fea0000300000 */
[----:B------:R-:W-:-:S04]  /*78c0*/  HFMA2 R3, -RZ, RZ, 0, 0 ;  /* 0x00000000ff037431 */ /* 0x000fc800000001ff */
[----:B------:R-:W-:Y:S05]  /*78d0*/  RET.REL.NODEC R2 `(_ZN7cutlass13device_kernelINS_4gemm6kernel13GemmUniversalIN4cute5tupleIJiiiiEEENS1_10collective13CollectiveMmaINS1_35MainloopSm100TmaUmmaWarpSpecializedILi5ELi2ELi4ENS5_IJNS4_1CILi1EEESB_SB_EEEEENS5_IJNSA_ILi64EEESE_SE_EEENS_10bfloat16_tENS5_IJlSB_lEEESG_SH_NS4_8TiledMMAINS4_8MMA_AtomIJNS4_20SM100_MMA_F16BF16_SSISG_SG_fLi64ELi64ELNS4_4UMMA5MajorE0ELSM_0ELNSL_7ScaleInE0ELSN_0EEEEEENS4_6LayoutISC_NS5_IJNSA_ILi0EEESR_SR_EEEEENS5_IJNS4_10UnderscoreESU_SU_EEEEENS4_13SM90_TMA_LOADENS4_14ComposedLayoutINS4_7SwizzleILi3ELi4ELi3EEENS4_18smem_ptr_flag_bitsILi16EEENSQ_INS5_IJNSA_ILi8EEESE_EEENS5_IJSE_SB_EEEEEEEvNS4_8identityESX_S17_vS18_EENS_8epilogue10collective18CollectiveEpilogueINS1A_23Sm100TmaWarpSpecializedILi3ELi2ELi16ELb1ELb0EEEJSF_NS5_IJNSQ_ISE_SB_EENSQ_INSA_ILi32EEESB_EEEEESG_SH_SG_SH_NS1A_6fusion15FusionCallbacksIS1E_NS1J_17LinearCombinationISG_fSG_fLNS_15FloatRoundStyleE2EEESF_S1I_JEEENS4_5SM1004TMEM4LOAD26SM100_TMEM_LOAD_16dp256b4xESX_NSY_INSZ_ILi2ELi4ELi3EEES12_NSQ_INS5_IJS13_S1G_EEENS5_IJS1G_SB_EEEEEEENS4_17SM75_U32x4_LDSM_NENS4_14SM90_TMA_STOREES1X_NS4_17SM90_U32x4_STSM_NENS4_39AutoVectorizingCopyWithAssumedAlignmentILi128EEEEEEvvEEEEvNT_6ParamsE) ;  /* 0xffffff8402c87950 */ /* 0x000fea0003c3ffff */
.L_x_156:
[----:B------:R-:W-:-:S00]  /*78e0*/  BRA `(.L_x_156) ;  /* 0xfffffffc00fc7947 */ /* 0x000fc0000383ffff */
[----:B------:R-:W-:-:S00]  /*78f0*/  NOP ;  /* 0x0000000000007918 */ /* 0x000fc00000000000 */
        /* <DEDUP_REMOVED lines=8> */
.L_x_157:


//--------------------- .nv.global.init           --------------------------
	.section	.nv.global.init,"aw",@progbits
.nv.global.init:
	.type		$str$27,@object
	.size		$str$27,($str$28 - $str$27)
$str$27:
        /*0000*/ 	.byte	0x28, 0x61, 0x64, 0x64, 0x72, 0x65, 0x73, 0x73, 0x20, 0x26, 0x20, 0x6d, 0x61, 0x73, 0x6b, 0x29
        /*0010*/ 	.byte	0x20, 0x3d, 0x3d, 0x20, 0x30, 0x00
	.type		$str$28,@object
	.size		$str$28,($str$26 - $str$28)
$str$28:
        /*0016*/ 	.byte	0x2f, 0x74, 0x6d, 0x70, 0x2f, 0x63, 0x75, 0x74, 0x6c, 0x61, 0x73, 0x73, 0x5f, 0x73, 0x77, 0x65
        /*0026*/ 	.byte	0x65, 0x70, 0x5f, 0x73, 0x72, 0x63, 0x2f, 0x69, 0x6e, 0x63, 0x6c, 0x75, 0x64, 0x65, 0x2f, 0x63
        /*0036*/ 	.byte	0x75, 0x74, 0x65, 0x2f, 0x70, 0x6f, 0x69, 0x6e, 0x74, 0x65, 0x72, 0x5f, 0x66, 0x6c, 0x61, 0x67
        /*0046*/ 	.byte	0x67, 0x65, 0x64, 0x2e, 0x68, 0x70, 0x70, 0x00
	.type		$str$26,@object
	.size		$str$26,($str$25 - $str$26)
$str$26:
        /*004e*/ 	.byte	0x2f, 0x74, 0x6d, 0x70, 0x2f, 0x63, 0x75, 0x74, 0x6c, 0x61, 0x73, 0x73, 0x5f, 0x73, 0x77, 0x65
        /*005e*/ 	.byte	0x65, 0x70, 0x5f, 0x73, 0x72, 0x63, 0x2f, 0x69, 0x6e, 0x63, 0x6c, 0x75, 0x64, 0x65, 0x2f, 0x63
        /*006e*/ 	.byte	0x75, 0x74, 0x65, 0x2f, 0x61, 0x74, 0x6f, 0x6d, 0x2f, 0x63, 0x6f, 0x70, 0x79, 0x5f, 0x74, 0x72
        /*007e*/ 	.byte	0x61, 0x69, 0x74, 0x73, 0x5f, 0x73, 0x6d, 0x31, 0x30, 0x30, 0x2e, 0x68, 0x70, 0x70, 0x00
	.type		$str$25,@object
	.size		$str$25,(__unnamed_1 - $str$25)
$str$25:
        /*008d*/ 	.byte	0x28, 0x28, 0x75, 0x69, 0x6e, 0x74, 0x33, 0x32, 0x5f, 0x74, 0x28, 0x74, 0x68, 0x72, 0x65, 0x61
        /*009d*/ 	.byte	0x64, 0x49, 0x64, 0x78, 0x2e, 0x78, 0x29, 0x20, 0x2f, 0x20, 0x33, 0x32, 0x29, 0x20, 0x25, 0x20
        /*00ad*/ 	.byte	0x34, 0x29, 0x20, 0x3d, 0x3d, 0x20, 0x28, 0x28, 0x28, 0x74, 0x6d, 0x65, 0x6d, 0x5f, 0x61, 0x64
        /*00bd*/ 	.byte	0x64, 0x72, 0x20, 0x3e, 0x3e, 0x20, 0x31, 0x36, 0x29, 0x20, 0x2f, 0x20, 0x33, 0x32, 0x29, 0x20
        /*00cd*/ 	.byte	0x25, 0x20, 0x34, 0x29, 0x00
	.type		__unnamed_1,@object
	.size		__unnamed_1,(__unnamed_2 - __unnamed_1)
__unnamed_1:
        /*00d2*/ 	.byte	0x61, 0x75, 0x74, 0x6f, 0x20, 0x63, 0x75, 0x74, 0x65, 0x3a, 0x3a, 0x61, 0x73, 0x5f, 0x70, 0x6f
        /* <DEDUP_REMOVED lines=24> */
        /*0262*/ 	.byte	0x30, 0x34, 0x38, 0x3e, 0x3e, 0x3e, 0x3e, 0x5d, 0x00
	.type		__unnamed_2,@object
	.size		__unnamed_2,(.L_2 - __unnamed_2)
__unnamed_2:
        /* <DEDUP_REMOVED lines=45> */
        /*053b*/ 	.byte	0x3e, 0x3e, 0x3e, 0x5d, 0x00
.L_2:


//--------------------- .nv.shared._ZN7cutlass13device_kernelINS_4gemm6kernel13GemmUniversalIN4cute5tupleIJiiiiEEENS1_10collective13CollectiveMmaINS1_35MainloopSm100TmaUmmaWarpSpecializedILi5ELi2ELi4ENS5_IJNS4_1CILi1EEESB_SB_EEEEENS5_IJNSA_ILi64EEESE_SE_EEENS_10bfloat16_tENS5_IJlSB_lEEESG_SH_NS4_8TiledMMAINS4_8MMA_AtomIJNS4_20SM100_MMA_F16BF16_SSISG_SG_fLi64ELi64ELNS4_4UMMA5MajorE0ELSM_0ELNSL_7ScaleInE0ELSN_0EEEEEENS4_6LayoutISC_NS5_IJNSA_ILi0EEESR_SR_EEEEENS5_IJNS4_10UnderscoreESU_SU_EEEEENS4_13SM90_TMA_LOADENS4_14ComposedLayoutINS4_7SwizzleILi3ELi4ELi3EEENS4_18smem_ptr_flag_bitsILi16EEENSQ_INS5_IJNSA_ILi8EEESE_EEENS5_IJSE_SB_EEEEEEEvNS4_8identityESX_S17_vS18_EENS_8epilogue10collective18CollectiveEpilogueINS1A_23Sm100TmaWarpSpecializedILi3ELi2ELi16ELb1ELb0EEEJSF_NS5_IJNSQ_ISE_SB_EENSQ_INSA_ILi32EEESB_EEEEESG_SH_SG_SH_NS1A_6fusion15FusionCallbacksIS1E_NS1J_17LinearCombinationISG_fSG_fLNS_15FloatRoundStyleE2EEESF_S1I_JEEENS4_5SM1004TMEM4LOAD26SM100_TMEM_LOAD_16dp256b4xESX_NSY_INSZ_ILi2ELi4ELi3EEES12_NSQ_INS5_IJS13_S1G_EEENS5_IJS1G_SB_EEEEEEENS4_17SM75_U32x4_LDSM_NENS4_14SM90_TMA_STOREES1X_NS4_17SM90_U32x4_STSM_NENS4_39AutoVectorizingCopyWithAssumedAlignmentILi128EEEEEEvvEEEEvNT_6ParamsE --------------------------
	.section	.nv.shared._ZN7cutlass13device_kernelINS_4gemm6kernel13GemmUniversalIN4cute5tupleIJiiiiEEENS1_10collective13CollectiveMmaINS1_35MainloopSm100TmaUmmaWarpSpecializedILi5ELi2ELi4ENS5_IJNS4_1CILi1EEESB_SB_EEEEENS5_IJNSA_ILi64EEESE_SE_EEENS_10bfloat16_tENS5_IJlSB_lEEESG_SH_NS4_8TiledMMAINS4_8MMA_AtomIJNS4_20SM100_MMA_F16BF16_SSISG_SG_fLi64ELi64ELNS4_4UMMA5MajorE0ELSM_0ELNSL_7ScaleInE0ELSN_0EEEEEENS4_6LayoutISC_NS5_IJNSA_ILi0EEESR_SR_EEEEENS5_IJNS4_10UnderscoreESU_SU_EEEEENS4_13SM90_TMA_LOADENS4_14ComposedLayoutINS4_7SwizzleILi3ELi4ELi3EEENS4_18smem_ptr_flag_bitsILi16EEENSQ_INS5_IJNSA_ILi8EEESE_EEENS5_IJSE_SB_EEEEEEEvNS4_8identityESX_S17_vS18_EENS_8epilogue10collective18CollectiveEpilogueINS1A_23Sm100TmaWarpSpecializedILi3ELi2ELi16ELb1ELb0EEEJSF_NS5_IJNSQ_ISE_SB_EENSQ_INSA_ILi32EEESB_EEEEESG_SH_SG_SH_NS1A_6fusion15FusionCallbacksIS1E_NS1J_17LinearCombinationISG_fSG_fLNS_15FloatRoundStyleE2EEESF_S1I_JEEENS4_5SM1004TMEM4LOAD26SM100_TMEM_LOAD_16dp256b4xESX_NSY_INSZ_ILi2ELi4ELi3EEES12_NSQ_INS5_IJS13_S1G_EEENS5_IJS1G_SB_EEEEEEENS4_17SM75_U32x4_LDSM_NENS4_14SM90_TMA_STOREES1X_NS4_17SM90_U32x4_STSM_NENS4_39AutoVectorizingCopyWithAssumedAlignmentILi128EEEEEEvvEEEEvNT_6ParamsE,"aw",@nobits
	.sectionflags	@""
	.align	16
	.zero		1024


//--------------------- .nv.shared.reserved.0     --------------------------
	.section	.nv.shared.reserved.0,"aw",@nobits
	.weak		__nv_reservedSMEM_offset_0_alias
	.size		__nv_reservedSMEM_offset_0_alias, 0, 64
	.other		__nv_reservedSMEM_offset_0_alias,@"STO_CUDA_RESERVED_SHARED STV_DEFAULT"
__nv_reservedSMEM_offset_0_alias:
	.zero		0
.nv.shared.reserved.0:
	.zero		64
	.weak		__nv_reservedSMEM_tcgen05_partition
	.type		__nv_reservedSMEM_tcgen05_partition,@object
	.size		__nv_reservedSMEM_tcgen05_partition,(.L_0 - __nv_reservedSMEM_tcgen05_partition)
__nv_reservedSMEM_tcgen05_partition:
	.zero		32
.L_0:


//--------------------- .nv.global                --------------------------
	.section	.nv.global,"aw",@nobits
.nv.global:
	.type		_ZN40_INTERNAL_19d0154f_4_k_cu_f05d2127_348664cute1_E,@object
	.size		_ZN40_INTERNAL_19d0154f_4_k_cu_f05d2127_348664cute1_E,(_ZN40_INTERNAL_19d0154f_4_k_cu_f05d2127_348664cuda3std3__45__cpo6cbeginE - _ZN40_INTERNAL_19d0154f_4_k_cu_f05d2127_348664cute1_E)
_ZN40_INTERNAL_19d0154f_4_k_cu_f05d2127_348664cute1_E:
	.zero		1
	.type		_ZN40_INTERNAL_19d0154f_4_k_cu_f05d2127_348664cuda3std3__45__cpo6cbeginE,@object
	.size		_ZN40_INTERNAL_19d0154f_4_k_cu_f05d2127_348664cuda3std3__45__cpo6cbeginE,(_ZN40_INTERNAL_19d0154f_4_k_cu_f05d2127_348664cuda3std3__48in_placeE - _ZN40_INTERNAL_19d0154f_4_k_cu_f05d2127_348664cuda3std3__45__cpo6cbeginE)
_ZN40_INTERNAL_19d0154f_4_k_cu_f05d2127_348664cuda3std3__45__cpo6cbeginE:
	.zero		1
	.type		_ZN40_INTERNAL_19d0154f_4_k_cu_f05d2127_348664cuda3std3__48in_placeE,@object
	.size		_ZN40_INTERNAL_19d0154f_4_k_cu_f05d2127_348664cuda3std3__48in_placeE,(_ZN40_INTERNAL_19d0154f_4_k_cu_f05d2127_348664cuda3std6ranges3__45__cpo9iter_moveE - _ZN40_INTERNAL_19d0154f_4_k_cu_f05d2127_348664cuda3std3__48in_placeE)
_ZN40_INTERNAL_19d0154f_4_k_cu_f05d2127_348664cuda3std3__48in_placeE:
	.zero		1
	.type		_ZN40_INTERNAL_19d0154f_4_k_cu_f05d2127_348664cuda3std6ranges3__45__cpo9iter_moveE,@object
	.size		_ZN40_INTERNAL_19d0154f_4_k_cu_f05d2127_348664cuda3std6ranges3__45__cpo9iter_moveE,(_ZN40_INTERNAL_19d0154f_4_k_cu_f05d2127_348664cuda3std3__45__cpo5beginE - _ZN40_INTERNAL_19d0154f_4_k_cu_f05d2127_348664cuda3std6ranges3__45__cpo9iter_moveE)
_ZN40_INTERNAL_19d0154f_4_k_cu_f05d2127_348664cuda3std6ranges3__45__cpo9iter_moveE:
	.zero		1
	.type		_ZN40_INTERNAL_19d0154f_4_k_cu_f05d2127_348664cuda3std3__45__cpo5beginE,@object
	.size		_ZN40_INTERNAL_19d0154f_4_k_cu_f05d2127_348664cuda3std3__45__cpo5beginE,(_ZN40_INTERNAL_19d0154f_4_k_cu_f05d2127_348664cuda3std3__442_GLOBAL__N__19d0154f_4_k_cu_f05d2127_348666ignoreE - _ZN40_INTERNAL_19d0154f_4_k_cu_f05d2127_348664cuda3std3__45__cpo5beginE)
_ZN40_INTERNAL_19d0154f_4_k_cu_f05d2127_348664cuda3std3__45__cpo5beginE:
	.zero		1
	.type		_ZN40_INTERNAL_19d0154f_4_k_cu_f05d2127_348664cuda3std3__442_GLOBAL__N__19d0154f_4_k_cu_f05d2127_348666ignoreE,@object
	.size		_ZN40_INTERNAL_19d0154f_4_k_cu_f05d2127_348664cuda3std3__442_GLOBAL__N__19d0154f_4_k_cu_f05d2127_348666ignoreE,(_ZN40_INTERNAL_19d0154f_4_k_cu_f05d2127_348664cute7productE - _ZN40_INTERNAL_19d0154f_4_k_cu_f05d2127_348664cuda3std3__442_GLOBAL__N__19d0154f_4_k_cu_f05d2127_348666ignoreE)
_ZN40_INTERNAL_19d0154f_4_k_cu_f05d2127_348664cuda3std3__442_GLOBAL__N__19d0154f_4_k_cu_f05d2127_348666ignoreE:
	.zero		1
	.type		_ZN40_INTERNAL_19d0154f_4_k_cu_f05d2127_348664cute7productE,@object
	.size		_ZN40_INTERNAL_19d0154f_4_k_cu_f05d2127_348664cute7productE,(_ZN40_INTERNAL_19d0154f_4_k_cu_f05d2127_348664cuda3std3__45__cpo3endE - _ZN40_INTERNAL_19d0154f_4_k_cu_f05d2127_348664cute7productE)
_ZN40_INTERNAL_19d0154f_4_k_cu_f05d2127_348664cute7productE:
	.zero		1
	.type		_ZN40_INTERNAL_19d0154f_4_k_cu_f05d2127_348664cuda3std3__45__cpo3endE,@object
	.size		_ZN40_INTERNAL_19d0154f_4_k_cu_f05d2127_348664cuda3std3__45__cpo3endE,(_ZN40_INTERNAL_19d0154f_4_k_cu_f05d2127_348664cuda3std3__419piecewise_constructE - _ZN40_INTERNAL_19d0154f_4_k_cu_f05d2127_348664cuda3std3__45__cpo3endE)
_ZN40_INTERNAL_19d0154f_4_k_cu_f05d2127_348664cuda3std3__45__cpo3endE:
	.zero		1
	.type		_ZN40_INTERNAL_19d0154f_4_k_cu_f05d2127_348664cuda3std3__419piecewise_constructE,@object
	.size		_ZN40_INTERNAL_19d0154f_4_k_cu_f05d2127_348664cuda3std3__419piecewise_constructE,(_ZN40_INTERNAL_19d0154f_4_k_cu_f05d2127_348664cuda3std3__45__cpo4cendE - _ZN40_INTERNAL_19d0154f_4_k_cu_f05d2127_348664cuda3std3__419piecewise_constructE)
_ZN40_INTERNAL_19d0154f_4_k_cu_f05d2127_348664cuda3std3__419piecewise_constructE:
	.zero		1
	.type		_ZN40_INTERNAL_19d0154f_4_k_cu_f05d2127_348664cuda3std3__45__cpo4cendE,@object
	.size		_ZN40_INTERNAL_19d0154f_4_k_cu_f05d2127_348664cuda3std3__45__cpo4cendE,(_ZN40_INTERNAL_19d0154f_4_k_cu_f05d2127_348664cuda3std6ranges3__45__cpo4swapE - _ZN40_INTERNAL_19d0154f_4_k_cu_f05d2127_348664cuda3std3__45__cpo4cendE)
_ZN40_INTERNAL_19d0154f_4_k_cu_f05d2127_348664cuda3std3__45__cpo4cendE:
	.zero		1
	.type		_ZN40_INTERNAL_19d0154f_4_k_cu_f05d2127_348664cuda3std6ranges3__45__cpo4swapE,@object
	.size		_ZN40_INTERNAL_19d0154f_4_k_cu_f05d2127_348664cuda3std6ranges3__45__cpo4swapE,(.L_10 - _ZN40_INTERNAL_19d0154f_4_k_cu_f05d2127_348664cuda3std6ranges3__45__cpo4swapE)
_ZN40_INTERNAL_19d0154f_4_k_cu_f05d2127_348664cuda3std6ranges3__45__cpo4swapE:
	.zero		1
.L_10:


//--------------------- .nv.constant0._ZN7cutlass13device_kernelINS_4gemm6kernel13GemmUniversalIN4cute5tupleIJiiiiEEENS1_10collective13CollectiveMmaINS1_35MainloopSm100TmaUmmaWarpSpecializedILi5ELi2ELi4ENS5_IJNS4_1CILi1EEESB_SB_EEEEENS5_IJNSA_ILi64EEESE_SE_EEENS_10bfloat16_tENS5_IJlSB_lEEESG_SH_NS4_8TiledMMAINS4_8MMA_AtomIJNS4_20SM100_MMA_F16BF16_SSISG_SG_fLi64ELi64ELNS4_4UMMA5MajorE0ELSM_0ELNSL_7ScaleInE0ELSN_0EEEEEENS4_6LayoutISC_NS5_IJNSA_ILi0EEESR_SR_EEEEENS5_IJNS4_10UnderscoreESU_SU_EEEEENS4_13SM90_TMA_LOADENS4_14ComposedLayoutINS4_7SwizzleILi3ELi4ELi3EEENS4_18smem_ptr_flag_bitsILi16EEENSQ_INS5_IJNSA_ILi8EEESE_EEENS5_IJSE_SB_EEEEEEEvNS4_8identityESX_S17_vS18_EENS_8epilogue10collective18CollectiveEpilogueINS1A_23Sm100TmaWarpSpecializedILi3ELi2ELi16ELb1ELb0EEEJSF_NS5_IJNSQ_ISE_SB_EENSQ_INSA_ILi32EEESB_EEEEESG_SH_SG_SH_NS1A_6fusion15FusionCallbacksIS1E_NS1J_17LinearCombinationISG_fSG_fLNS_15FloatRoundStyleE2EEESF_S1I_JEEENS4_5SM1004TMEM4LOAD26SM100_TMEM_LOAD_16dp256b4xESX_NSY_INSZ_ILi2ELi4ELi3EEES12_NSQ_INS5_IJS13_S1G_EEENS5_IJS1G_SB_EEEEEEENS4_17SM75_U32x4_LDSM_NENS4_14SM90_TMA_STOREES1X_NS4_17SM90_U32x4_STSM_NENS4_39AutoVectorizingCopyWithAssumedAlignmentILi128EEEEEEvvEEEEvNT_6ParamsE --------------------------
	.section	.nv.constant0._ZN7cutlass13device_kernelINS_4gemm6kernel13GemmUniversalIN4cute5tupleIJiiiiEEENS1_10collective13CollectiveMmaINS1_35MainloopSm100TmaUmmaWarpSpecializedILi5ELi2ELi4ENS5_IJNS4_1CILi1EEESB_SB_EEEEENS5_IJNSA_ILi64EEESE_SE_EEENS_10bfloat16_tENS5_IJlSB_lEEESG_SH_NS4_8TiledMMAINS4_8MMA_AtomIJNS4_20SM100_MMA_F16BF16_SSISG_SG_fLi64ELi64ELNS4_4UMMA5MajorE0ELSM_0ELNSL_7ScaleInE0ELSN_0EEEEEENS4_6LayoutISC_NS5_IJNSA_ILi0EEESR_SR_EEEEENS5_IJNS4_10UnderscoreESU_SU_EEEEENS4_13SM90_TMA_LOADENS4_14ComposedLayoutINS4_7SwizzleILi3ELi4ELi3EEENS4_18smem_ptr_flag_bitsILi16EEENSQ_INS5_IJNSA_ILi8EEESE_EEENS5_IJSE_SB_EEEEEEEvNS4_8identityESX_S17_vS18_EENS_8epilogue10collective18CollectiveEpilogueINS1A_23Sm100TmaWarpSpecializedILi3ELi2ELi16ELb1ELb0EEEJSF_NS5_IJNSQ_ISE_SB_EENSQ_INSA_ILi32EEESB_EEEEESG_SH_SG_SH_NS1A_6fusion15FusionCallbacksIS1E_NS1J_17LinearCombinationISG_fSG_fLNS_15FloatRoundStyleE2EEESF_S1I_JEEENS4_5SM1004TMEM4LOAD26SM100_TMEM_LOAD_16dp256b4xESX_NSY_INSZ_ILi2ELi4ELi3EEES12_NSQ_INS5_IJS13_S1G_EEENS5_IJS1G_SB_EEEEEEENS4_17SM75_U32x4_LDSM_NENS4_14SM90_TMA_STOREES1X_NS4_17SM90_U32x4_STSM_NENS4_39AutoVectorizingCopyWithAssumedAlignmentILi128EEEEEEvvEEEEvNT_6ParamsE,"a",@progbits
	.sectionflags	@""
	.align	4
.nv.constant0._ZN7cutlass13device_kernelINS_4gemm6kernel13GemmUniversalIN4cute5tupleIJiiiiEEENS1_10collective13CollectiveMmaINS1_35MainloopSm100TmaUmmaWarpSpecializedILi5ELi2ELi4ENS5_IJNS4_1CILi1EEESB_SB_EEEEENS5_IJNSA_ILi64EEESE_SE_EEENS_10bfloat16_tENS5_IJlSB_lEEESG_SH_NS4_8TiledMMAINS4_8MMA_AtomIJNS4_20SM100_MMA_F16BF16_SSISG_SG_fLi64ELi64ELNS4_4UMMA5MajorE0ELSM_0ELNSL_7ScaleInE0ELSN_0EEEEEENS4_6LayoutISC_NS5_IJNSA_ILi0EEESR_SR_EEEEENS5_IJNS4_10UnderscoreESU_SU_EEEEENS4_13SM90_TMA_LOADENS4_14ComposedLayoutINS4_7SwizzleILi3ELi4ELi3EEENS4_18smem_ptr_flag_bitsILi16EEENSQ_INS5_IJNSA_ILi8EEESE_EEENS5_IJSE_SB_EEEEEEEvNS4_8identityESX_S17_vS18_EENS_8epilogue10collective18CollectiveEpilogueINS1A_23Sm100TmaWarpSpecializedILi3ELi2ELi16ELb1ELb0EEEJSF_NS5_IJNSQ_ISE_SB_EENSQ_INSA_ILi32EEESB_EEEEESG_SH_SG_SH_NS1A_6fusion15FusionCallbacksIS1E_NS1J_17LinearCombinationISG_fSG_fLNS_15FloatRoundStyleE2EEESF_S1I_JEEENS4_5SM1004TMEM4LOAD26SM100_TMEM_LOAD_16dp256b4xESX_NSY_INSZ_ILi2ELi4ELi3EEES12_NSQ_INS5_IJS13_S1G_EEENS5_IJS1G_SB_EEEEEEENS4_17SM75_U32x4_LDSM_NENS4_14SM90_TMA_STOREES1X_NS4_17SM90_U32x4_STSM_NENS4_39AutoVectorizingCopyWithAssumedAlignmentILi128EEEEEEvvEEEEvNT_6ParamsE:
	.zero		2944


//--------------------- SYMBOLS --------------------------

	.type		.nv.reservedSmem.offset0,@object
	.size		.nv.reservedSmem.offset0,0x4
	.type		.nv.reservedSmem.cap,@object
	.size		.nv.reservedSmem.cap,0x4
	.type		__assertfail,@function
